	.target	sm_90a

	.elftype	@"ET_EXEC"


//--------------------- .note.nv.tkinfo           --------------------------
	.section	.note.nv.tkinfo,"",@"SHT_NOTE"
	.sectionflags	@"SHF_NOTE_NV_TKINFO"
	.tkinfo
        /*0018*/ 	.word	0x00000002
        /*0030*/ 	.string	""
        /*0030*/ 	.string	"ptxas"
        /*0030*/ 	.string	"Cuda compilation tools, release 13.0, V13.0.88"
        /*0030*/ 	.string	"Build cuda_13.0.r13.0/compiler.36424714_0"
        /*0030*/ 	.string	"-arch sm_90a -m 64 "



//--------------------- .note.nv.cuinfo           --------------------------
	.section	.note.nv.cuinfo,"",@"SHT_NOTE"
	.sectionflags	@"SHF_NOTE_NV_CUINFO"
        /*0018*/ 	.short	0x0002
        /*001a*/ 	.short	0x005a
        /*001c*/ 	.short	0x0082
	.zero		2


//--------------------- .nv.info                  --------------------------
	.section	.nv.info,"",@"SHT_CUDA_INFO"
	.align	4


	//----- nvinfo : EIATTR_REGCOUNT
	.align		4
        /*0000*/ 	.byte	0x04, 0x2f
        /*0002*/ 	.short	(.L_12 - .L_11)
	.align		4
.L_11:
        /*0004*/ 	.word	index@(_ZN7cutlass13device_kernelINS_4gemm6kernel13GemmUniversalIN4cute5tupleIJiiiiEEENS1_10collective13CollectiveMmaINS1_37MainloopSm90TmaGmmaWarpSpecializedFP8ILi3ENS5_IJNS4_1CILi2EEESB_NSA_ILi1EEEEEENS1_32KernelTmaWarpSpecializedPingpongEEENS5_IJNSA_ILi64EEESG_NSA_ILi32EEEEEENS_12float_e5m2_tENS5_IJlSC_lEEESJ_SK_NS4_8TiledMMAINS4_8MMA_AtomIJNS4_4SM904GMMA30MMA_64x64x32_F32E5M2E5M2_SS_TNILNSO_7ScaleInE1ELSQ_1EEEEEENS4_6LayoutINS5_IJSC_SC_SC_EEENS5_IJNSA_ILi0EEESV_SV_EEEEENS5_IJNS4_10UnderscoreESY_SY_EEEEENS4_23SM90_TMA_LOAD_MULTICASTENS4_14ComposedLayoutINS4_7SwizzleILi1ELi4ELi3EEENS4_18smem_ptr_flag_bitsILi8EEENST_INS5_IJNSA_ILi8EEESH_EEENS5_IJSH_SC_EEEEEEEvNS4_8identityES11_S1B_vS1C_EENS_8epilogue10collective6detail29Sm90TmaWarpSpecializedAdapterINS1F_15DefaultEpilogueISJ_SK_SK_NS1E_6thread17LinearCombinationISJ_Li1EffLNS1J_9ScaleType4KindE0ELNS_15FloatRoundStyleE2ESJ_EENS1_15EpilogueDefaultEEEEEvvEEEEvNT_6ParamsE)
        /*0008*/ 	.word	0x000000a8


	//----- nvinfo : EIATTR_FRAME_SIZE
	.align		4
.L_12:
        /*000c*/ 	.byte	0x04, 0x11
        /*000e*/ 	.short	(.L_14 - .L_13)
	.align		4
.L_13:
        /*0010*/ 	.word	index@(_ZN7cutlass13device_kernelINS_4gemm6kernel13GemmUniversalIN4cute5tupleIJiiiiEEENS1_10collective13CollectiveMmaINS1_37MainloopSm90TmaGmmaWarpSpecializedFP8ILi3ENS5_IJNS4_1CILi2EEESB_NSA_ILi1EEEEEENS1_32KernelTmaWarpSpecializedPingpongEEENS5_IJNSA_ILi64EEESG_NSA_ILi32EEEEEENS_12float_e5m2_tENS5_IJlSC_lEEESJ_SK_NS4_8TiledMMAINS4_8MMA_AtomIJNS4_4SM904GMMA30MMA_64x64x32_F32E5M2E5M2_SS_TNILNSO_7ScaleInE1ELSQ_1EEEEEENS4_6LayoutINS5_IJSC_SC_SC_EEENS5_IJNSA_ILi0EEESV_SV_EEEEENS5_IJNS4_10UnderscoreESY_SY_EEEEENS4_23SM90_TMA_LOAD_MULTICASTENS4_14ComposedLayoutINS4_7SwizzleILi1ELi4ELi3EEENS4_18smem_ptr_flag_bitsILi8EEENST_INS5_IJNSA_ILi8EEESH_EEENS5_IJSH_SC_EEEEEEEvNS4_8identityES11_S1B_vS1C_EENS_8epilogue10collective6detail29Sm90TmaWarpSpecializedAdapterINS1F_15DefaultEpilogueISJ_SK_SK_NS1E_6thread17LinearCombinationISJ_Li1EffLNS1J_9ScaleType4KindE0ELNS_15FloatRoundStyleE2ESJ_EENS1_15EpilogueDefaultEEEEEvvEEEEvNT_6ParamsE)
        /*0014*/ 	.word	0x00000000


	//----- nvinfo : EIATTR_MIN_STACK_SIZE
	.align		4
.L_14:
        /*0018*/ 	.byte	0x04, 0x12
        /*001a*/ 	.short	(.L_16 - .L_15)
	.align		4
.L_15:
        /*001c*/ 	.word	index@(_ZN7cutlass13device_kernelINS_4gemm6kernel13GemmUniversalIN4cute5tupleIJiiiiEEENS1_10collective13CollectiveMmaINS1_37MainloopSm90TmaGmmaWarpSpecializedFP8ILi3ENS5_IJNS4_1CILi2EEESB_NSA_ILi1EEEEEENS1_32KernelTmaWarpSpecializedPingpongEEENS5_IJNSA_ILi64EEESG_NSA_ILi32EEEEEENS_12float_e5m2_tENS5_IJlSC_lEEESJ_SK_NS4_8TiledMMAINS4_8MMA_AtomIJNS4_4SM904GMMA30MMA_64x64x32_F32E5M2E5M2_SS_TNILNSO_7ScaleInE1ELSQ_1EEEEEENS4_6LayoutINS5_IJSC_SC_SC_EEENS5_IJNSA_ILi0EEESV_SV_EEEEENS5_IJNS4_10UnderscoreESY_SY_EEEEENS4_23SM90_TMA_LOAD_MULTICASTENS4_14ComposedLayoutINS4_7SwizzleILi1ELi4ELi3EEENS4_18smem_ptr_flag_bitsILi8EEENST_INS5_IJNSA_ILi8EEESH_EEENS5_IJSH_SC_EEEEEEEvNS4_8identityES11_S1B_vS1C_EENS_8epilogue10collective6detail29Sm90TmaWarpSpecializedAdapterINS1F_15DefaultEpilogueISJ_SK_SK_NS1E_6thread17LinearCombinationISJ_Li1EffLNS1J_9ScaleType4KindE0ELNS_15FloatRoundStyleE2ESJ_EENS1_15EpilogueDefaultEEEEEvvEEEEvNT_6ParamsE)
        /*0020*/ 	.word	0x00000000
.L_16:


//--------------------- .nv.compat                --------------------------
	.section	.nv.compat,"",@"SHT_CUDA_COMPAT_INFO"
	.align	4
        /*0000*/ 	.byte	0x02, 0x09, 0x01, 0x00, 0x02, 0x02, 0x04, 0x00, 0x02, 0x05, 0x05, 0x00, 0x03, 0x07, 0x01, 0x01
        /*0010*/ 	.byte	0x02, 0x03, 0x01, 0x00, 0x02, 0x06, 0x01, 0x00, 0x04, 0x0b, 0x08, 0x00, 0x00, 0x00, 0x00, 0x00
        /*0020*/ 	.byte	0x00, 0x00, 0x00, 0x00


//--------------------- .nv.info._ZN7cutlass13device_kernelINS_4gemm6kernel13GemmUniversalIN4cute5tupleIJiiiiEEENS1_10collective13CollectiveMmaINS1_37MainloopSm90TmaGmmaWarpSpecializedFP8ILi3ENS5_IJNS4_1CILi2EEESB_NSA_ILi1EEEEEENS1_32KernelTmaWarpSpecializedPingpongEEENS5_IJNSA_ILi64EEESG_NSA_ILi32EEEEEENS_12float_e5m2_tENS5_IJlSC_lEEESJ_SK_NS4_8TiledMMAINS4_8MMA_AtomIJNS4_4SM904GMMA30MMA_64x64x32_F32E5M2E5M2_SS_TNILNSO_7ScaleInE1ELSQ_1EEEEEENS4_6LayoutINS5_IJSC_SC_SC_EEENS5_IJNSA_ILi0EEESV_SV_EEEEENS5_IJNS4_10UnderscoreESY_SY_EEEEENS4_23SM90_TMA_LOAD_MULTICASTENS4_14ComposedLayoutINS4_7SwizzleILi1ELi4ELi3EEENS4_18smem_ptr_flag_bitsILi8EEENST_INS5_IJNSA_ILi8EEESH_EEENS5_IJSH_SC_EEEEEEEvNS4_8identityES11_S1B_vS1C_EENS_8epilogue10collective6detail29Sm90TmaWarpSpecializedAdapterINS1F_15DefaultEpilogueISJ_SK_SK_NS1E_6thread17LinearCombinationISJ_Li1EffLNS1J_9ScaleType4KindE0ELNS_15FloatRoundStyleE2ESJ_EENS1_15EpilogueDefaultEEEEEvvEEEEvNT_6ParamsE --------------------------
	.section	.nv.info._ZN7cutlass13device_kernelINS_4gemm6kernel13GemmUniversalIN4cute5tupleIJiiiiEEENS1_10collective13CollectiveMmaINS1_37MainloopSm90TmaGmmaWarpSpecializedFP8ILi3ENS5_IJNS4_1CILi2EEESB_NSA_ILi1EEEEEENS1_32KernelTmaWarpSpecializedPingpongEEENS5_IJNSA_ILi64EEESG_NSA_ILi32EEEEEENS_12float_e5m2_tENS5_IJlSC_lEEESJ_SK_NS4_8TiledMMAINS4_8MMA_AtomIJNS4_4SM904GMMA30MMA_64x64x32_F32E5M2E5M2_SS_TNILNSO_7ScaleInE1ELSQ_1EEEEEENS4_6LayoutINS5_IJSC_SC_SC_EEENS5_IJNSA_ILi0EEESV_SV_EEEEENS5_IJNS4_10UnderscoreESY_SY_EEEEENS4_23SM90_TMA_LOAD_MULTICASTENS4_14ComposedLayoutINS4_7SwizzleILi1ELi4ELi3EEENS4_18smem_ptr_flag_bitsILi8EEENST_INS5_IJNSA_ILi8EEESH_EEENS5_IJSH_SC_EEEEEEEvNS4_8identityES11_S1B_vS1C_EENS_8epilogue10collective6detail29Sm90TmaWarpSpecializedAdapterINS1F_15DefaultEpilogueISJ_SK_SK_NS1E_6thread17LinearCombinationISJ_Li1EffLNS1J_9ScaleType4KindE0ELNS_15FloatRoundStyleE2ESJ_EENS1_15EpilogueDefaultEEEEEvvEEEEvNT_6ParamsE,"",@"SHT_CUDA_INFO"
	.sectionflags	@""
	.align	4


	//----- nvinfo : EIATTR_CUDA_API_VERSION
	.align		4
        /*0000*/ 	.byte	0x04, 0x37
        /*0002*/ 	.short	(.L_18 - .L_17)
.L_17:
        /*0004*/ 	.word	0x00000082


	//----- nvinfo : EIATTR_KPARAM_INFO
	.align		4
.L_18:
        /*0008*/ 	.byte	0x04, 0x17
        /*000a*/ 	.short	(.L_20 - .L_19)
.L_19:
        /*000c*/ 	.word	0x00000000
        /*0010*/ 	.short	0x0000
        /*0012*/ 	.short	0x0070
        /*0014*/ 	.byte	0x00, 0xf0, 0x01, 0x10


	//----- nvinfo : EIATTR_SPARSE_MMA_MASK
	.align		4
.L_20:
        /*0018*/ 	.byte	0x03, 0x50
        /*001a*/ 	.short	0x0000


	//----- nvinfo : EIATTR_MAXREG_COUNT
	.align		4
        /*001c*/ 	.byte	0x03, 0x1b
        /*001e*/ 	.short	0x00a8


	//----- nvinfo : EIATTR_NUM_BARRIERS
	.align		4
        /*0020*/ 	.byte	0x02, 0x4c
        /*0022*/ 	.byte	0x01
	.zero		1


	//----- nvinfo : EIATTR_MERCURY_ISA_VERSION
	.align		4
        /*0024*/ 	.byte	0x03, 0x5f
        /*0026*/ 	.short	0x0101


	//----- nvinfo : EIATTR_INT_WARP_WIDE_INSTR_OFFSETS
	.align		4
        /*0028*/ 	.byte	0x04, 0x31
        /*002a*/ 	.short	(.L_22 - .L_21)


	//   ....[0]....
.L_21:
        /*002c*/ 	.word	0x00000490


	//   ....[1]....
        /*0030*/ 	.word	0x000004d0


	//   ....[2]....
        /*0034*/ 	.word	0x00000510


	//   ....[3]....
        /*0038*/ 	.word	0x000005b0


	//   ....[4]....
        /*003c*/ 	.word	0x000005d0


	//   ....[5]....
        /*0040*/ 	.word	0x00000630


	//   ....[6]....
        /*0044*/ 	.word	0x00000720


	//   ....[7]....
        /*0048*/ 	.word	0x00000770


	//   ....[8]....
        /*004c*/ 	.word	0x000026b0


	//----- nvinfo : EIATTR_COOP_GROUP_MASK_REGIDS
	.align		4
.L_22:
        /*0050*/ 	.byte	0x04, 0x29
        /*0052*/ 	.short	(.L_24 - .L_23)


	//   ....[0]....
.L_23:
        /*0054*/ 	.word	0xffffffff


	//   ....[1]....
        /*0058*/ 	.word	0xffffffff


	//   ....[2]....
        /*005c*/ 	.word	0xffffffff


	//   ....[3]....
        /*0060*/ 	.word	0xffffffff


	//   ....[4]....
        /*0064*/ 	.word	0xffffffff


	//   ....[5]....
        /*0068*/ 	.word	0xffffffff


	//   ....[6]....
        /*006c*/ 	.word	0xffffffff


	//----- nvinfo : EIATTR_COOP_GROUP_INSTR_OFFSETS
	.align		4
.L_24:
        /*0070*/ 	.byte	0x04, 0x28
        /*0072*/ 	.short	(.L_26 - .L_25)


	//   ....[0]....
.L_25:
        /*0074*/ 	.word	0x00000060


	//   ....[1]....
        /*0078*/ 	.word	0x00000070


	//   ....[2]....
        /*007c*/ 	.word	0x00000130


	//   ....[3]....
        /*0080*/ 	.word	0x000002a0


	//   ....[4]....
        /*0084*/ 	.word	0x000002e0


	//   ....[5]....
        /*0088*/ 	.word	0x00000360


	//   ....[6]....
        /*008c*/ 	.word	0x00000930


	//----- nvinfo : EIATTR_REG_RECONFIG
	.align		4
.L_26:
        /*0090*/ 	.byte	0x01, 0x54
	.zero		2


	//----- nvinfo : EIATTR_MBARRIER_INSTR_OFFSETS
	.align		4
        /*0094*/ 	.byte	0x04, 0x39
        /*0096*/ 	.short	(.L_28 - .L_27)


	//   ....[0]....
.L_27:
        /*0098*/ 	.word	0x00000230
        /*009c*/ 	.word	0x000000ff
        /*00a0*/ 	.word	0x00000000
        /*00a4*/ 	.short	0x0100
        /*00a6*/ 	.byte	0x08
	.zero		1


	//   ....[1]....
        /*00a8*/ 	.word	0x00000240
        /*00ac*/ 	.word	0x000000ff
        /*00b0*/ 	.word	0x00000018
        /*00b4*/ 	.short	0x0100
        /*00b6*/ 	.byte	0x08
	.zero		1


	//   ....[2]....
        /*00b8*/ 	.word	0x00000250
        /*00bc*/ 	.word	0x000000ff
        /*00c0*/ 	.word	0x00000008
        /*00c4*/ 	.short	0x0100
        /*00c6*/ 	.byte	0x08
	.zero		1


	//   ....[3]....
        /*00c8*/ 	.word	0x00000260
        /*00cc*/ 	.word	0x000000ff
        /*00d0*/ 	.word	0x00000020
        /*00d4*/ 	.short	0x0100
        /*00d6*/ 	.byte	0x08
	.zero		1


	//   ....[4]....
        /*00d8*/ 	.word	0x00000270
        /*00dc*/ 	.word	0x000000ff
        /*00e0*/ 	.word	0x00000010
        /*00e4*/ 	.short	0x0100
        /*00e6*/ 	.byte	0x08
	.zero		1


	//   ....[5]....
        /*00e8*/ 	.word	0x00000280
        /*00ec*/ 	.word	0x000000ff
        /*00f0*/ 	.word	0x00000028
        /*00f4*/ 	.short	0x0100
        /*00f6*/ 	.byte	0x08
	.zero		1


	//   ....[6]....
        /*00f8*/ 	.word	0x000007a0
        /*00fc*/ 	.word	0x000000ff
        /*0100*/ 	.word	0x00000060
        /*0104*/ 	.short	0x0100
        /*0106*/ 	.byte	0x08
	.zero		1


	//   ....[7]....
        /*0108*/ 	.word	0x00000840
        /*010c*/ 	.word	0x000000ff
        /*0110*/ 	.word	0x00000068
        /*0114*/ 	.short	0x0100
        /*0116*/ 	.byte	0x08
	.zero		1


	//   ....[8]....
        /*0118*/ 	.word	0x000008b0
        /*011c*/ 	.word	0x000000ff
        /*0120*/ 	.word	0x00000040
        /*0124*/ 	.short	0x0100
        /*0126*/ 	.byte	0x09
	.zero		1


	//   ....[9]....
        /*0128*/ 	.word	0x000008c0
        /*012c*/ 	.word	0x000000ff
        /*0130*/ 	.word	0x00000048
        /*0134*/ 	.short	0x0100
        /*0136*/ 	.byte	0x09
	.zero		1


	//   ....[10]....
        /*0138*/ 	.word	0x000008d0
        /*013c*/ 	.word	0x000000ff
        /*0140*/ 	.word	0x00000050
        /*0144*/ 	.short	0x0100
        /*0146*/ 	.byte	0x09
	.zero		1


	//   ....[11]....
        /*0148*/ 	.word	0x000008e0
        /*014c*/ 	.word	0x000000ff
        /*0150*/ 	.word	0x00000058
        /*0154*/ 	.short	0x0100
        /*0156*/ 	.byte	0x09
	.zero		1


	//   ....[12]....
        /*0158*/ 	.word	0x000016c0
        /*015c*/ 	.word	0x000000ff
        /*0160*/ 	.word	0xfffffff8
        /*0164*/ 	.short	0x010a
        /*0166*/ 	.byte	0x0f
	.zero		1


	//   ....[13]....
        /*0168*/ 	.word	0x00001990
        /*016c*/ 	.word	0x000000ff
        /*0170*/ 	.word	0x00000000
        /*0174*/ 	.short	0x010a
        /*0176*/ 	.byte	0x06
	.zero		1


	//   ....[14]....
        /*0178*/ 	.word	0x000019d0
        /*017c*/ 	.word	0x000000ff
        /*0180*/ 	.word	0x00000000
        /*0184*/ 	.short	0x010a
        /*0186*/ 	.byte	0x06
	.zero		1


	//   ....[15]....
        /*0188*/ 	.word	0x00001ef0
        /*018c*/ 	.word	0x000000ff
        /*0190*/ 	.word	0x00000000
        /*0194*/ 	.short	0x010a
        /*0196*/ 	.byte	0x09
	.zero		1


	//   ....[16]....
        /*0198*/ 	.word	0x00001f30
        /*019c*/ 	.word	0x000000ff
        /*01a0*/ 	.word	0x00000000
        /*01a4*/ 	.short	0x010a
        /*01a6*/ 	.byte	0x09
	.zero		1


	//   ....[17]....
        /*01a8*/ 	.word	0x000022c0
        /*01ac*/ 	.word	0x00000013
        /*01b0*/ 	.word	0x00000000
        /*01b4*/ 	.short	0x0101
        /*01b6*/ 	.byte	0x3f
	.zero		1


	//   ....[18]....
        /*01b8*/ 	.word	0x00002640
        /*01bc*/ 	.word	0x00000011
        /*01c0*/ 	.word	0x00000000
        /*01c4*/ 	.short	0x0101
        /*01c6*/ 	.byte	0x17
	.zero		1


	//   ....[19]....
        /*01c8*/ 	.word	0x00002750
        /*01cc*/ 	.word	0x00000011
        /*01d0*/ 	.word	0x00000000
        /*01d4*/ 	.short	0x0101
        /*01d6*/ 	.byte	0x3f
	.zero		1


	//   ....[20]....
        /*01d8*/ 	.word	0x00002810
        /*01dc*/ 	.word	0x000000ff
        /*01e0*/ 	.word	0x00000008
        /*01e4*/ 	.short	0x010a
        /*01e6*/ 	.byte	0x0f
	.zero		1


	//   ....[21]....
        /*01e8*/ 	.word	0x00005070
        /*01ec*/ 	.word	0x00000004
        /*01f0*/ 	.word	0x00000000
        /*01f4*/ 	.short	0x0101
        /*01f6*/ 	.byte	0x17
	.zero		1


	//   ....[22]....
        /*01f8*/ 	.word	0x00005a60
        /*01fc*/ 	.word	0x00000013
        /*0200*/ 	.word	0x00000018
        /*0204*/ 	.short	0x010a
        /*0206*/ 	.byte	0x3f
	.zero		1


	//   ....[23]....
        /*0208*/ 	.word	0x00005e10
        /*020c*/ 	.word	0x0000000a
        /*0210*/ 	.word	0x00000068
        /*0214*/ 	.short	0x0101
        /*0216*/ 	.byte	0x3f
	.zero		1


	//   ....[24]....
        /*0218*/ 	.word	0x00006570
        /*021c*/ 	.word	0x00000007
        /*0220*/ 	.word	0x00000000
        /*0224*/ 	.short	0x010a
        /*0226*/ 	.byte	0x3f
	.zero		1


	//   ....[25]....
        /*0228*/ 	.word	0x000065f0
        /*022c*/ 	.word	0x00000006
        /*0230*/ 	.word	0x00000000
        /*0234*/ 	.short	0x010a
        /*0236*/ 	.byte	0x3f
	.zero		1


	//   ....[26]....
        /*0238*/ 	.word	0x00006680
        /*023c*/ 	.word	0x00000003
        /*0240*/ 	.word	0x00000000
        /*0244*/ 	.short	0x010a
        /*0246*/ 	.byte	0x3f
	.zero		1


	//   ....[27]....
        /*0248*/ 	.word	0x000066f0
        /*024c*/ 	.word	0x00000011
        /*0250*/ 	.word	0xfffffff8
        /*0254*/ 	.short	0x010a
        /*0256*/ 	.byte	0x3f
	.zero		1


	//   ....[28]....
        /*0258*/ 	.word	0x00006750
        /*025c*/ 	.word	0x00000011
        /*0260*/ 	.word	0x00000000
        /*0264*/ 	.short	0x010a
        /*0266*/ 	.byte	0x3f
	.zero		1


	//   ....[29]....
        /*0268*/ 	.word	0x000067b0
        /*026c*/ 	.word	0x00000013
        /*0270*/ 	.word	0x00000000
        /*0274*/ 	.short	0x010a
        /*0276*/ 	.byte	0x3f
	.zero		1


	//   ....[30]....
        /*0278*/ 	.word	0x00006810
        /*027c*/ 	.word	0x00000011
        /*0280*/ 	.word	0x00000008
        /*0284*/ 	.short	0x010a
        /*0286*/ 	.byte	0x3f
	.zero		1


	//   ....[31]....
        /*0288*/ 	.word	0x000068e0
        /*028c*/ 	.word	0x00000013
        /*0290*/ 	.word	0x00000018
        /*0294*/ 	.short	0x010a
        /*0296*/ 	.byte	0x3f
	.zero		1


	//   ....[32]....
        /*0298*/ 	.word	0x000069c0
        /*029c*/ 	.word	0x00000007
        /*02a0*/ 	.word	0x00000000
        /*02a4*/ 	.short	0x010a
        /*02a6*/ 	.byte	0x3f
	.zero		1


	//   ....[33]....
        /*02a8*/ 	.word	0x00006a10
        /*02ac*/ 	.word	0x00000006
        /*02b0*/ 	.word	0x00000000
        /*02b4*/ 	.short	0x010a
        /*02b6*/ 	.byte	0x3f
	.zero		1


	//----- nvinfo : EIATTR_NUM_MBARRIERS
	.align		4
.L_28:
        /*02b8*/ 	.byte	0x03, 0x38
        /*02ba*/ 	.short	0x000c


	//----- nvinfo : EIATTR_EXIT_INSTR_OFFSETS
	.align		4
        /*02bc*/ 	.byte	0x04, 0x1c
        /*02be*/ 	.short	(.L_30 - .L_29)


	//   ....[0]....
.L_29:
        /*02c0*/ 	.word	0x00001380


	//   ....[1]....
        /*02c4*/ 	.word	0x000013e0


	//   ....[2]....
        /*02c8*/ 	.word	0x00005680


	//   ....[3]....
        /*02cc*/ 	.word	0x000056b0


	//   ....[4]....
        /*02d0*/ 	.word	0x000066d0


	//----- nvinfo : EIATTR_MAX_THREADS
	.align		4
.L_30:
        /*02d4*/ 	.byte	0x04, 0x05
        /*02d6*/ 	.short	(.L_32 - .L_31)
.L_31:
        /*02d8*/ 	.word	0x00000180
        /*02dc*/ 	.word	0x00000001
        /*02e0*/ 	.word	0x00000001


	//----- nvinfo : EIATTR_CRS_STACK_SIZE
	.align		4
.L_32:
        /*02e4*/ 	.byte	0x04, 0x1e
        /*02e6*/ 	.short	(.L_34 - .L_33)
.L_33:
        /*02e8*/ 	.word	0x00000000


	//----- nvinfo : EIATTR_CBANK_PARAM_SIZE
	.align		4
.L_34:
        /*02ec*/ 	.byte	0x03, 0x19
        /*02ee*/ 	.short	0x0470


	//----- nvinfo : EIATTR_PARAM_CBANK
	.align		4
        /*02f0*/ 	.byte	0x04, 0x0a
        /*02f2*/ 	.short	(.L_36 - .L_35)
	.align		4
.L_35:
        /*02f4*/ 	.word	index@(.nv.constant0._ZN7cutlass13device_kernelINS_4gemm6kernel13GemmUniversalIN4cute5tupleIJiiiiEEENS1_10collective13CollectiveMmaINS1_37MainloopSm90TmaGmmaWarpSpecializedFP8ILi3ENS5_IJNS4_1CILi2EEESB_NSA_ILi1EEEEEENS1_32KernelTmaWarpSpecializedPingpongEEENS5_IJNSA_ILi64EEESG_NSA_ILi32EEEEEENS_12float_e5m2_tENS5_IJlSC_lEEESJ_SK_NS4_8TiledMMAINS4_8MMA_AtomIJNS4_4SM904GMMA30MMA_64x64x32_F32E5M2E5M2_SS_TNILNSO_7ScaleInE1ELSQ_1EEEEEENS4_6LayoutINS5_IJSC_SC_SC_EEENS5_IJNSA_ILi0EEESV_SV_EEEEENS5_IJNS4_10UnderscoreESY_SY_EEEEENS4_23SM90_TMA_LOAD_MULTICASTENS4_14ComposedLayoutINS4_7SwizzleILi1ELi4ELi3EEENS4_18smem_ptr_flag_bitsILi8EEENST_INS5_IJNSA_ILi8EEESH_EEENS5_IJSH_SC_EEEEEEEvNS4_8identityES11_S1B_vS1C_EENS_8epilogue10collective6detail29Sm90TmaWarpSpecializedAdapterINS1F_15DefaultEpilogueISJ_SK_SK_NS1E_6thread17LinearCombinationISJ_Li1EffLNS1J_9ScaleType4KindE0ELNS_15FloatRoundStyleE2ESJ_EENS1_15EpilogueDefaultEEEEEvvEEEEvNT_6ParamsE)
        /*02f8*/ 	.short	0x0210
        /*02fa*/ 	.short	0x0470


	//----- nvinfo : EIATTR_SW_WAR
	.align		4
.L_36:
        /*02fc*/ 	.byte	0x04, 0x36
        /*02fe*/ 	.short	(.L_38 - .L_37)
.L_37:
        /*0300*/ 	.word	0x00000008
.L_38:


//--------------------- .nv.callgraph             --------------------------
	.section	.nv.callgraph,"",@"SHT_CUDA_CALLGRAPH"
	.align	4
	.sectionentsize	8
	.align		4
        /*0000*/ 	.word	0x00000000
	.align		4
        /*0004*/ 	.word	0xffffffff
	.align		4
        /*0008*/ 	.word	0x00000000
	.align		4
        /*000c*/ 	.word	0xfffffffe
	.align		4
        /*0010*/ 	.word	0x00000000
	.align		4
        /*0014*/ 	.word	0xfffffffd
	.align		4
        /*0018*/ 	.word	0x00000000
	.align		4
        /*001c*/ 	.word	0xfffffffc


//--------------------- .nv.constant4             --------------------------
	.section	.nv.constant4,"a",@progbits
	.align	8
	.align		8
.nv.constant4:
        /*0000*/ 	.dword	_ZN39_INTERNAL_833d2ec1_4_k_cu_8d5fdf5d_51394cuda3std3__45__cpo5beginE
	.align		8
        /*0008*/ 	.dword	_ZN39_INTERNAL_833d2ec1_4_k_cu_8d5fdf5d_51394cuda3std3__45__cpo3endE
	.align		8
        /*0010*/ 	.dword	_ZN39_INTERNAL_833d2ec1_4_k_cu_8d5fdf5d_51394cuda3std3__45__cpo6cbeginE
	.align		8
        /*0018*/ 	.dword	_ZN39_INTERNAL_833d2ec1_4_k_cu_8d5fdf5d_51394cuda3std3__45__cpo4cendE
	.align		8
        /*0020*/ 	.dword	_ZN39_INTERNAL_833d2ec1_4_k_cu_8d5fdf5d_51394cuda3std3__441_GLOBAL__N__833d2ec1_4_k_cu_8d5fdf5d_51396ignoreE
	.align		8
        /*0028*/ 	.dword	_ZN39_INTERNAL_833d2ec1_4_k_cu_8d5fdf5d_51394cuda3std3__419piecewise_constructE
	.align		8
        /*0030*/ 	.dword	_ZN39_INTERNAL_833d2ec1_4_k_cu_8d5fdf5d_51394cuda3std3__48in_placeE
	.align		8
        /*0038*/ 	.dword	_ZN39_INTERNAL_833d2ec1_4_k_cu_8d5fdf5d_51394cuda3std6ranges3__45__cpo4swapE
	.align		8
        /*0040*/ 	.dword	_ZN39_INTERNAL_833d2ec1_4_k_cu_8d5fdf5d_51394cuda3std6ranges3__45__cpo9iter_moveE
	.align		8
        /*0048*/ 	.dword	_ZN39_INTERNAL_833d2ec1_4_k_cu_8d5fdf5d_51394cute7productE
	.align		8
        /*0050*/ 	.dword	_ZN39_INTERNAL_833d2ec1_4_k_cu_8d5fdf5d_51394cute1_E


//--------------------- .text._ZN7cutlass13device_kernelINS_4gemm6kernel13GemmUniversalIN4cute5tupleIJiiiiEEENS1_10collective13CollectiveMmaINS1_37MainloopSm90TmaGmmaWarpSpecializedFP8ILi3ENS5_IJNS4_1CILi2EEESB_NSA_ILi1EEEEEENS1_32KernelTmaWarpSpecializedPingpongEEENS5_IJNSA_ILi64EEESG_NSA_ILi32EEEEEENS_12float_e5m2_tENS5_IJlSC_lEEESJ_SK_NS4_8TiledMMAINS4_8MMA_AtomIJNS4_4SM904GMMA30MMA_64x64x32_F32E5M2E5M2_SS_TNILNSO_7ScaleInE1ELSQ_1EEEEEENS4_6LayoutINS5_IJSC_SC_SC_EEENS5_IJNSA_ILi0EEESV_SV_EEEEENS5_IJNS4_10UnderscoreESY_SY_EEEEENS4_23SM90_TMA_LOAD_MULTICASTENS4_14ComposedLayoutINS4_7SwizzleILi1ELi4ELi3EEENS4_18smem_ptr_flag_bitsILi8EEENST_INS5_IJNSA_ILi8EEESH_EEENS5_IJSH_SC_EEEEEEEvNS4_8identityES11_S1B_vS1C_EENS_8epilogue10collective6detail29Sm90TmaWarpSpecializedAdapterINS1F_15DefaultEpilogueISJ_SK_SK_NS1E_6thread17LinearCombinationISJ_Li1EffLNS1J_9ScaleType4KindE0ELNS_15FloatRoundStyleE2ESJ_EENS1_15EpilogueDefaultEEEEEvvEEEEvNT_6ParamsE --------------------------
	.section	.text._ZN7cutlass13device_kernelINS_4gemm6kernel13GemmUniversalIN4cute5tupleIJiiiiEEENS1_10collective13CollectiveMmaINS1_37MainloopSm90TmaGmmaWarpSpecializedFP8ILi3ENS5_IJNS4_1CILi2EEESB_NSA_ILi1EEEEEENS1_32KernelTmaWarpSpecializedPingpongEEENS5_IJNSA_ILi64EEESG_NSA_ILi32EEEEEENS_12float_e5m2_tENS5_IJlSC_lEEESJ_SK_NS4_8TiledMMAINS4_8MMA_AtomIJNS4_4SM904GMMA30MMA_64x64x32_F32E5M2E5M2_SS_TNILNSO_7ScaleInE1ELSQ_1EEEEEENS4_6LayoutINS5_IJSC_SC_SC_EEENS5_IJNSA_ILi0EEESV_SV_EEEEENS5_IJNS4_10UnderscoreESY_SY_EEEEENS4_23SM90_TMA_LOAD_MULTICASTENS4_14ComposedLayoutINS4_7SwizzleILi1ELi4ELi3EEENS4_18smem_ptr_flag_bitsILi8EEENST_INS5_IJNSA_ILi8EEESH_EEENS5_IJSH_SC_EEEEEEEvNS4_8identityES11_S1B_vS1C_EENS_8epilogue10collective6detail29Sm90TmaWarpSpecializedAdapterINS1F_15DefaultEpilogueISJ_SK_SK_NS1E_6thread17LinearCombinationISJ_Li1EffLNS1J_9ScaleType4KindE0ELNS_15FloatRoundStyleE2ESJ_EENS1_15EpilogueDefaultEEEEEvvEEEEvNT_6ParamsE,"ax",@progbits
	.align	128
.text._ZN7cutlass13device_kernelINS_4gemm6kernel13GemmUniversalIN4cute5tupleIJiiiiEEENS1_10collective13CollectiveMmaINS1_37MainloopSm90TmaGmmaWarpSpecializedFP8ILi3ENS5_IJNS4_1CILi2EEESB_NSA_ILi1EEEEEENS1_32KernelTmaWarpSpecializedPingpongEEENS5_IJNSA_ILi64EEESG_NSA_ILi32EEEEEENS_12float_e5m2_tENS5_IJlSC_lEEESJ_SK_NS4_8TiledMMAINS4_8MMA_AtomIJNS4_4SM904GMMA30MMA_64x64x32_F32E5M2E5M2_SS_TNILNSO_7ScaleInE1ELSQ_1EEEEEENS4_6LayoutINS5_IJSC_SC_SC_EEENS5_IJNSA_ILi0EEESV_SV_EEEEENS5_IJNS4_10UnderscoreESY_SY_EEEEENS4_23SM90_TMA_LOAD_MULTICASTENS4_14ComposedLayoutINS4_7SwizzleILi1ELi4ELi3EEENS4_18smem_ptr_flag_bitsILi8EEENST_INS5_IJNSA_ILi8EEESH_EEENS5_IJSH_SC_EEEEEEEvNS4_8identityES11_S1B_vS1C_EENS_8epilogue10collective6detail29Sm90TmaWarpSpecializedAdapterINS1F_15DefaultEpilogueISJ_SK_SK_NS1E_6thread17LinearCombinationISJ_Li1EffLNS1J_9ScaleType4KindE0ELNS_15FloatRoundStyleE2ESJ_EENS1_15EpilogueDefaultEEEEEvvEEEEvNT_6ParamsE:
        .type           _ZN7cutlass13device_kernelINS_4gemm6kernel13GemmUniversalIN4cute5tupleIJiiiiEEENS1_10collective13CollectiveMmaINS1_37MainloopSm90TmaGmmaWarpSpecializedFP8ILi3ENS5_IJNS4_1CILi2EEESB_NSA_ILi1EEEEEENS1_32KernelTmaWarpSpecializedPingpongEEENS5_IJNSA_ILi64EEESG_NSA_ILi32EEEEEENS_12float_e5m2_tENS5_IJlSC_lEEESJ_SK_NS4_8TiledMMAINS4_8MMA_AtomIJNS4_4SM904GMMA30MMA_64x64x32_F32E5M2E5M2_SS_TNILNSO_7ScaleInE1ELSQ_1EEEEEENS4_6LayoutINS5_IJSC_SC_SC_EEENS5_IJNSA_ILi0EEESV_SV_EEEEENS5_IJNS4_10UnderscoreESY_SY_EEEEENS4_23SM90_TMA_LOAD_MULTICASTENS4_14ComposedLayoutINS4_7SwizzleILi1ELi4ELi3EEENS4_18smem_ptr_flag_bitsILi8EEENST_INS5_IJNSA_ILi8EEESH_EEENS5_IJSH_SC_EEEEEEEvNS4_8identityES11_S1B_vS1C_EENS_8epilogue10collective6detail29Sm90TmaWarpSpecializedAdapterINS1F_15DefaultEpilogueISJ_SK_SK_NS1E_6thread17LinearCombinationISJ_Li1EffLNS1J_9ScaleType4KindE0ELNS_15FloatRoundStyleE2ESJ_EENS1_15EpilogueDefaultEEEEEvvEEEEvNT_6ParamsE,@function
        .size           _ZN7cutlass13device_kernelINS_4gemm6kernel13GemmUniversalIN4cute5tupleIJiiiiEEENS1_10collective13CollectiveMmaINS1_37MainloopSm90TmaGmmaWarpSpecializedFP8ILi3ENS5_IJNS4_1CILi2EEESB_NSA_ILi1EEEEEENS1_32KernelTmaWarpSpecializedPingpongEEENS5_IJNSA_ILi64EEESG_NSA_ILi32EEEEEENS_12float_e5m2_tENS5_IJlSC_lEEESJ_SK_NS4_8TiledMMAINS4_8MMA_AtomIJNS4_4SM904GMMA30MMA_64x64x32_F32E5M2E5M2_SS_TNILNSO_7ScaleInE1ELSQ_1EEEEEENS4_6LayoutINS5_IJSC_SC_SC_EEENS5_IJNSA_ILi0EEESV_SV_EEEEENS5_IJNS4_10UnderscoreESY_SY_EEEEENS4_23SM90_TMA_LOAD_MULTICASTENS4_14ComposedLayoutINS4_7SwizzleILi1ELi4ELi3EEENS4_18smem_ptr_flag_bitsILi8EEENST_INS5_IJNSA_ILi8EEESH_EEENS5_IJSH_SC_EEEEEEEvNS4_8identityES11_S1B_vS1C_EENS_8epilogue10collective6detail29Sm90TmaWarpSpecializedAdapterINS1F_15DefaultEpilogueISJ_SK_SK_NS1E_6thread17LinearCombinationISJ_Li1EffLNS1J_9ScaleType4KindE0ELNS_15FloatRoundStyleE2ESJ_EENS1_15EpilogueDefaultEEEEEvvEEEEvNT_6ParamsE,(.L_x_142 - _ZN7cutlass13device_kernelINS_4gemm6kernel13GemmUniversalIN4cute5tupleIJiiiiEEENS1_10collective13CollectiveMmaINS1_37MainloopSm90TmaGmmaWarpSpecializedFP8ILi3ENS5_IJNS4_1CILi2EEESB_NSA_ILi1EEEEEENS1_32KernelTmaWarpSpecializedPingpongEEENS5_IJNSA_ILi64EEESG_NSA_ILi32EEEEEENS_12float_e5m2_tENS5_IJlSC_lEEESJ_SK_NS4_8TiledMMAINS4_8MMA_AtomIJNS4_4SM904GMMA30MMA_64x64x32_F32E5M2E5M2_SS_TNILNSO_7ScaleInE1ELSQ_1EEEEEENS4_6LayoutINS5_IJSC_SC_SC_EEENS5_IJNSA_ILi0EEESV_SV_EEEEENS5_IJNS4_10UnderscoreESY_SY_EEEEENS4_23SM90_TMA_LOAD_MULTICASTENS4_14ComposedLayoutINS4_7SwizzleILi1ELi4ELi3EEENS4_18smem_ptr_flag_bitsILi8EEENST_INS5_IJNSA_ILi8EEESH_EEENS5_IJSH_SC_EEEEEEEvNS4_8identityES11_S1B_vS1C_EENS_8epilogue10collective6detail29Sm90TmaWarpSpecializedAdapterINS1F_15DefaultEpilogueISJ_SK_SK_NS1E_6thread17LinearCombinationISJ_Li1EffLNS1J_9ScaleType4KindE0ELNS_15FloatRoundStyleE2ESJ_EENS1_15EpilogueDefaultEEEEEvvEEEEvNT_6ParamsE)
        .other          _ZN7cutlass13device_kernelINS_4gemm6kernel13GemmUniversalIN4cute5tupleIJiiiiEEENS1_10collective13CollectiveMmaINS1_37MainloopSm90TmaGmmaWarpSpecializedFP8ILi3ENS5_IJNS4_1CILi2EEESB_NSA_ILi1EEEEEENS1_32KernelTmaWarpSpecializedPingpongEEENS5_IJNSA_ILi64EEESG_NSA_ILi32EEEEEENS_12float_e5m2_tENS5_IJlSC_lEEESJ_SK_NS4_8TiledMMAINS4_8MMA_AtomIJNS4_4SM904GMMA30MMA_64x64x32_F32E5M2E5M2_SS_TNILNSO_7ScaleInE1ELSQ_1EEEEEENS4_6LayoutINS5_IJSC_SC_SC_EEENS5_IJNSA_ILi0EEESV_SV_EEEEENS5_IJNS4_10UnderscoreESY_SY_EEEEENS4_23SM90_TMA_LOAD_MULTICASTENS4_14ComposedLayoutINS4_7SwizzleILi1ELi4ELi3EEENS4_18smem_ptr_flag_bitsILi8EEENST_INS5_IJNSA_ILi8EEESH_EEENS5_IJSH_SC_EEEEEEEvNS4_8identityES11_S1B_vS1C_EENS_8epilogue10collective6detail29Sm90TmaWarpSpecializedAdapterINS1F_15DefaultEpilogueISJ_SK_SK_NS1E_6thread17LinearCombinationISJ_Li1EffLNS1J_9ScaleType4KindE0ELNS_15FloatRoundStyleE2ESJ_EENS1_15EpilogueDefaultEEEEEvvEEEEvNT_6ParamsE,@"STO_CUDA_ENTRY STV_DEFAULT"
_ZN7cutlass13device_kernelINS_4gemm6kernel13GemmUniversalIN4cute5tupleIJiiiiEEENS1_10collective13CollectiveMmaINS1_37MainloopSm90TmaGmmaWarpSpecializedFP8ILi3ENS5_IJNS4_1CILi2EEESB_NSA_ILi1EEEEEENS1_32KernelTmaWarpSpecializedPingpongEEENS5_IJNSA_ILi64EEESG_NSA_ILi32EEEEEENS_12float_e5m2_tENS5_IJlSC_lEEESJ_SK_NS4_8TiledMMAINS4_8MMA_AtomIJNS4_4SM904GMMA30MMA_64x64x32_F32E5M2E5M2_SS_TNILNSO_7ScaleInE1ELSQ_1EEEEEENS4_6LayoutINS5_IJSC_SC_SC_EEENS5_IJNSA_ILi0EEESV_SV_EEEEENS5_IJNS4_10UnderscoreESY_SY_EEEEENS4_23SM90_TMA_LOAD_MULTICASTENS4_14ComposedLayoutINS4_7SwizzleILi1ELi4ELi3EEENS4_18smem_ptr_flag_bitsILi8EEENST_INS5_IJNSA_ILi8EEESH_EEENS5_IJSH_SC_EEEEEEEvNS4_8identityES11_S1B_vS1C_EENS_8epilogue10collective6detail29Sm90TmaWarpSpecializedAdapterINS1F_15DefaultEpilogueISJ_SK_SK_NS1E_6thread17LinearCombinationISJ_Li1EffLNS1J_9ScaleType4KindE0ELNS_15FloatRoundStyleE2ESJ_EENS1_15EpilogueDefaultEEEEEvvEEEEvNT_6ParamsE:
[----:B------:R-:W-:Y:S01]  /*0000*/  LDC R1, c[0x0][0x28] ;  /* 0x00000a00ff017b82 */ /* 0x000fe20000000800 */
[----:B------:R-:W0:Y:S01]  /*0010*/  S2R R11, SR_TID.X ;  /* 0x00000000000b7919 */ /* 0x000e220000002100 */
[----:B------:R-:W-:Y:S01]  /*0020*/  ELECT P0, URZ, PT ;  /* 0x00000000003f782f */ /* 0x000fe20003800000 */
[----:B------:R-:W-:Y:S01]  /*0030*/  BSSY B0, `(.L_x_0) ;  /* 0x000000f000007945 */ /* 0x000fe20003800000 */
[--C-:B0-----:R-:W-:Y:S02]  /*0040*/  SHF.R.U32.HI R0, RZ, 0x5, R11.reuse ;  /* 0x00000005ff007819 */ /* 0x101fe4000001160b */
[----:B------:R-:W-:-:S03]  /*0050*/  SHF.R.U32.HI R5, RZ, 0x7, R11 ;  /* 0x00000007ff057819 */ /* 0x000fc6000001160b */
[----:B------:R-:W0:Y:S04]  /*0060*/  SHFL.IDX PT, R2, R0, RZ, 0x1f ;  /* 0x00001fff00027589 */ /* 0x000e2800000e0000 */
[----:B------:R1:W2:Y:S01]  /*0070*/  SHFL.IDX PT, R6, R5, RZ, 0x1f ;  /* 0x00001fff05067589 */ /* 0x0002a200000e0000 */
[----:B0-----:R-:W-:-:S13]  /*0080*/  ISETP.NE.OR P0, PT, R2, RZ, !P0 ;  /* 0x000000ff0200720c */ /* 0x001fda0004705670 */
[----:B-12---:R-:W-:Y:S05]  /*0090*/  @P0 BRA `(.L_x_1) ;  /* 0x0000000000200947 */ /* 0x006fea0003800000 */
[----:B------:R-:W-:Y:S02]  /*00a0*/  ULDC.64 UR4, c[0x0][0x198] ;  /* 0x0000660000047ab9 */ /* 0x000fe40000000a00 */
[----:B------:R-:W-:Y:S02]  /*00b0*/  UIADD3 UR6, UP0, UR4, 0xf0, URZ ;  /* 0x000000f004067890 */ /* 0x000fe4000ff1e03f */
[----:B------:R-:W-:Y:S02]  /*00c0*/  UIADD3 UR4, UP1, UR4, 0x1f0, URZ ;  /* 0x000001f004047890 */ /* 0x000fe4000ff3e03f */
[----:B------:R-:W-:Y:S02]  /*00d0*/  UIADD3.X UR7, URZ, UR5, URZ, UP0, !UPT ;  /* 0x000000053f077290 */ /* 0x000fe400087fe43f */
[----:B------:R-:W-:-:S07]  /*00e0*/  UIADD3.X UR5, URZ, UR5, URZ, UP1, !UPT ;  /* 0x000000053f057290 */ /* 0x000fce0008ffe43f */
[----:B------:R0:W-:Y:S02]  /*00f0*/  UTMACCTL.PF [UR6] ;  /* 0x00000000060079b9 */ /* 0x0001e40008040000 */
[----:B------:R0:W-:Y:S02]  /*0100*/  UTMACCTL.PF [UR4] ;  /* 0x00000000040079b9 */ /* 0x0001e40008040000 */
[----:B0-----:R-:W-:Y:S01]  /*0110*/  NOP ;  /* 0x0000000000007918 */ /* 0x001fe20000000000 */
.L_x_1:
[----:B------:R-:W-:Y:S05]  /*0120*/  BSYNC B0 ;  /* 0x0000000000007941 */ /* 0x000fea0003800000 */
.L_x_0:
[----:B------:R-:W0:Y:S02]  /*0130*/  SHFL.IDX PT, R7, R0, RZ, 0x1f ;  /* 0x00001fff00077589 */ /* 0x000e2400000e0000 */
[----:B0-----:R-:W-:-:S13]  /*0140*/  ISETP.NE.AND P0, PT, R7, RZ, PT ;  /* 0x000000ff0700720c */ /* 0x001fda0003f05270 */
[----:B------:R-:W-:Y:S05]  /*0150*/  @P0 BRA `(.L_x_2) ;  /* 0x0000000000500947 */ /* 0x000fea0003800000 */
[----:B------:R-:W0:Y:S01]  /*0160*/  S2UR UR8, SR_CgaCtaId ;  /* 0x00000000000879c3 */ /* 0x000e220000008800 */
[----:B------:R-:W-:Y:S01]  /*0170*/  UMOV UR4, 0x400 ;  /* 0x0000040000047882 */ /* 0x000fe20000000000 */
[----:B------:R-:W-:Y:S01]  /*0180*/  UMOV UR5, 0x1 ;  /* 0x0000000100057882 */ /* 0x000fe20000000000 */
[----:B------:R-:W-:Y:S01]  /*0190*/  UMOV UR6, 0x3 ;  /* 0x0000000300067882 */ /* 0x000fe20000000000 */
[----:B------:R-:W-:Y:S01]  /*01a0*/  ELECT P0, URZ, PT ;  /* 0x00000000003f782f */ /* 0x000fe20003800000 */
[----:B------:R-:W-:-:S04]  /*01b0*/  UIADD3 UR6, -UR6, 0x100000, URZ ;  /* 0x0010000006067890 */ /* 0x000fc8000fffe13f */
[----:B------:R-:W-:Y:S02]  /*01c0*/  USHF.L.U32 UR7, UR6, 0xb, URZ ;  /* 0x0000000b06077899 */ /* 0x000fe4000800063f */
[----:B------:R-:W-:Y:S02]  /*01d0*/  USHF.L.U32 UR6, UR6, 0x1, URZ ;  /* 0x0000000106067899 */ /* 0x000fe4000800063f */
[----:B0-----:R-:W-:Y:S02]  /*01e0*/  ULEA UR8, UR8, UR4, 0x18 ;  /* 0x0000000408087291 */ /* 0x001fe4000f8ec03f */
[----:B------:R-:W-:-:S04]  /*01f0*/  UIADD3 UR4, -UR5, 0x100000, URZ ;  /* 0x0010000005047890 */ /* 0x000fc8000fffe13f */
[----:B------:R-:W-:Y:S02]  /*0200*/  USHF.L.U32 UR5, UR4, 0xb, URZ ;  /* 0x0000000b04057899 */ /* 0x000fe4000800063f */
[----:B------:R-:W-:Y:S01]  /*0210*/  USHF.L.U32 UR4, UR4, 0x1, URZ ;  /* 0x0000000104047899 */ /* 0x000fe2000800063f */
[----:B------:R-:W0:Y:S11]  /*0220*/  FENCE.VIEW.ASYNC.S ;  /* 0x00000000000073c6 */ /* 0x000e360000000000 */
[----:B0-----:R0:W1:Y:S01]  /*0230*/  SYNCS.EXCH.64 URZ, [UR8], UR4 ;  /* 0x00000004083f75b2 */ /* 0x0010620008000100 */
[----:B------:R0:W2:Y:S01]  /*0240*/  SYNCS.EXCH.64 URZ, [UR8+0x18], UR6 ;  /* 0x00001806083f75b2 */ /* 0x0000a20008000100 */
[----:B------:R0:W3:Y:S01]  /*0250*/  SYNCS.EXCH.64 URZ, [UR8+0x8], UR4 ;  /* 0x00000804083f75b2 */ /* 0x0000e20008000100 */
[----:B------:R0:W4:Y:S01]  /*0260*/  SYNCS.EXCH.64 URZ, [UR8+0x20], UR6 ;  /* 0x00002006083f75b2 */ /* 0x0001220008000100 */
[----:B------:R0:W0:Y:S01]  /*0270*/  SYNCS.EXCH.64 URZ, [UR8+0x10], UR4 ;  /* 0x00001004083f75b2 */ /* 0x0000220008000100 */
[----:B------:R0:W0:Y:S01]  /*0280*/  SYNCS.EXCH.64 URZ, [UR8+0x28], UR6 ;  /* 0x00002806083f75b2 */ /* 0x0000220008000100 */
[----:B------:R-:W-:Y:S01]  /*0290*/  NOP ;  /* 0x0000000000007918 */ /* 0x000fe20000000000 */
.L_x_2:
[----:B------:R-:W5:Y:S01]  /*02a0*/  SHFL.IDX PT, R3, R0, RZ, 0x1f ;  /* 0x00001fff00037589 */ /* 0x000f6200000e0000 */
[----:B------:R-:W-:Y:S01]  /*02b0*/  SHF.R.S32.HI R4, RZ, 0x1f, R11 ;  /* 0x0000001fff047819 */ /* 0x000fe2000001140b */
[----:B------:R-:W1:Y:S01]  /*02c0*/  S2UR UR12, SR_CTAID.X ;  /* 0x00000000000c79c3 */ /* 0x000e620000002500 */
[----:B------:R-:W-:Y:S01]  /*02d0*/  ELECT P0, URZ, PT ;  /* 0x00000000003f782f */ /* 0x000fe20003800000 */
[----:B------:R1:W2:Y:S01]  /*02e0*/  SHFL.IDX PT, R8, R0, RZ, 0x1f ;  /* 0x00001fff00087589 */ /* 0x0002a200000e0000 */
[----:B------:R-:W-:Y:S02]  /*02f0*/  LEA.HI R4, R4, R11, RZ, 0x7 ;  /* 0x0000000b04047211 */ /* 0x000fe400078f38ff */
[----:B------:R-:W-:Y:S01]  /*0300*/  ELECT P1, URZ, PT ;  /* 0x00000000003f782f */ /* 0x000fe20003820000 */
[----:B------:R-:W-:Y:S01]  /*0310*/  NOP ;  /* 0x0000000000007918 */ /* 0x000fe20000000000 */
[----:B------:R-:W3:Y:S01]  /*0320*/  S2R R16, SR_CTAID.Y ;  /* 0x0000000000107919 */ /* 0x000ee20000002600 */
[----:B------:R-:W-:Y:S01]  /*0330*/  LOP3.LUT R4, R4, 0xffffff80, RZ, 0xc0, !PT ;  /* 0xffffff8004047812 */ /* 0x000fe200078ec0ff */
[----:B0-----:R-:W-:Y:S01]  /*0340*/  ULDC UR4, c[0x0][0x150] ;  /* 0x0000540000047ab9 */ /* 0x001fe20000000800 */
[----:B------:R-:W0:Y:S01]  /*0350*/  LDC R12, c[0x0][0x144] ;  /* 0x00005100ff0c7b82 */ /* 0x000e220000000800 */
[----:B------:R4:W0:Y:S01]  /*0360*/  SHFL.IDX PT, R14, R5, RZ, 0x1f ;  /* 0x00001fff050e7589 */ /* 0x00082200000e0000 */
[----:B------:R-:W-:Y:S01]  /*0370*/  UMOV UR11, 0x80 ;  /* 0x00000080000b7882 */ /* 0x000fe20000000000 */
[----:B------:R-:W-:Y:S01]  /*0380*/  IMAD.IADD R10, R11, 0x1, -R4 ;  /* 0x000000010b0a7824 */ /* 0x000fe200078e0a04 */
[----:B------:R-:W-:Y:S01]  /*0390*/  NOP ;  /* 0x0000000000007918 */ /* 0x000fe20000000000 */
[C---:B------:R-:W-:Y:S01]  /*03a0*/  VIADD R38, R6.reuse, 0xffffffff ;  /* 0xffffffff06267836 */ /* 0x040fe20000000000 */
[----:B------:R-:W-:-:S02]  /*03b0*/  ISETP.NE.AND P5, PT, R6, RZ, PT ;  /* 0x000000ff0600720c */ /* 0x000fc40003fa5270 */
[----:B------:R-:W-:Y:S01]  /*03c0*/  SHF.R.S32.HI R19, RZ, 0x1f, R10 ;  /* 0x0000001fff137819 */ /* 0x000fe2000001140a */
[----:B------:R-:W0:Y:S01]  /*03d0*/  LDC R13, c[0x0][0x140] ;  /* 0x00005000ff0d7b82 */ /* 0x000e220000000800 */
[----:B------:R-:W-:Y:S02]  /*03e0*/  ISETP.GE.U32.AND P6, PT, R38, 0x2, PT ;  /* 0x000000022600780c */ /* 0x000fe40003fc6070 */
[----:B-----5:R-:W-:Y:S02]  /*03f0*/  ISETP.NE.OR P0, PT, R3, RZ, !P0 ;  /* 0x000000ff0300720c */ /* 0x020fe40004705670 */
[----:B------:R-:W-:Y:S02]  /*0400*/  LEA.HI R3, R19, R10, RZ, 0x3 ;  /* 0x0000000a13037211 */ /* 0x000fe400078f18ff */
[----:B-1----:R-:W-:Y:S01]  /*0410*/  I2FP.F32.U32 R4, UR12 ;  /* 0x0000000c00047c45 */ /* 0x002fe20008201000 */
[----:B------:R-:W1:Y:S01]  /*0420*/  LDC R27, c[0x0][0x148] ;  /* 0x00005200ff1b7b82 */ /* 0x000e620000000800 */
[----:B------:R-:W-:-:S02]  /*0430*/  SHF.R.S32.HI R0, RZ, 0x3, R3 ;  /* 0x00000003ff007819 */ /* 0x000fc40000011403 */
[----:B--2---:R-:W-:Y:S01]  /*0440*/  ISETP.NE.OR P1, PT, R8, RZ, !P1 ;  /* 0x000000ff0800720c */ /* 0x004fe20004f25670 */
[----:B------:R-:W-:Y:S01]  /*0450*/  FMUL R9, R4, UR4 ;  /* 0x0000000404097c20 */ /* 0x000fe20008400000 */
[----:B------:R-:W-:Y:S01]  /*0460*/  SHF.R.S32.HI R3, RZ, 0x1f, R3 ;  /* 0x0000001fff037819 */ /* 0x000fe20000011403 */
[----:B------:R-:W-:Y:S01]  /*0470*/  ULDC UR4, c[0x0][0x154] ;  /* 0x0000550000047ab9 */ /* 0x000fe20000000800 */
[----:B------:R-:W-:Y:S01]  /*0480*/  SHF.R.S32.HI R8, RZ, 0x1f, R7 ;  /* 0x0000001fff087819 */ /* 0x000fe20000011407 */
[----:B------:R-:W-:Y:S01]  /*0490*/  VOTEU.ALL UP1, P0 ;  /* 0x00000000003f7886 */ /* 0x000fe20000020000 */
[----:B------:R-:W-:Y:S01]  /*04a0*/  LEA.HI R4, R3, R0, RZ, 0x2 ;  /* 0x0000000003047211 */ /* 0x000fe200078f10ff */
[----:B------:R-:W2:Y:S01]  /*04b0*/  F2I.U32.TRUNC.NTZ R9, R9 ;  /* 0x0000000900097305 */ /* 0x000ea2000020f000 */
[----:B------:R-:W-:Y:S01]  /*04c0*/  LEA.HI R8, R8, R7, RZ, 0x2 ;  /* 0x0000000708087211 */ /* 0x000fe200078f10ff */
[----:B------:R-:W-:Y:S01]  /*04d0*/  VOTEU.ALL UP0, P0 ;  /* 0x00000000003f7886 */ /* 0x000fe20000000000 */
[----:B------:R-:W-:Y:S01]  /*04e0*/  SHF.R.S32.HI R3, RZ, 0x1f, R2 ;  /* 0x0000001fff037819 */ /* 0x000fe20000011402 */
[----:B------:R-:W5:Y:S01]  /*04f0*/  @!UP1 S2UR UR7, SR_CgaCtaId ;  /* 0x00000000000799c3 */ /* 0x000f620000008800 */
[----:B----4-:R-:W-:Y:S01]  /*0500*/  LOP3.LUT R5, R4, 0xfffffffc, RZ, 0xc0, !PT ;  /* 0xfffffffc04057812 */ /* 0x010fe200078ec0ff */
[----:B------:R-:W-:Y:S01]  /*0510*/  VOTEU.ALL UP2, P1 ;  /* 0x00000000003f7886 */ /* 0x000fe20000840000 */
[----:B------:R-:W-:Y:S01]  /*0520*/  LOP3.LUT R8, R8, 0x3ffffffc, RZ, 0xc0, !PT ;  /* 0x3ffffffc08087812 */ /* 0x000fe200078ec0ff */
[----:B------:R-:W-:Y:S01]  /*0530*/  @!UP1 UMOV UR6, 0x400 ;  /* 0x0000040000069882 */ /* 0x000fe20000000000 */
[----:B------:R-:W-:Y:S01]  /*0540*/  LEA.HI R3, R3, R2, RZ, 0x2 ;  /* 0x0000000203037211 */ /* 0x000fe200078f10ff */
[----:B------:R-:W-:Y:S01]  /*0550*/  IMAD.IADD R5, R0, 0x1, -R5 ;  /* 0x0000000100057824 */ /* 0x000fe200078e0a05 */
[----:B------:R-:W-:Y:S01]  /*0560*/  @!UP2 UMOV UR9, 0x400 ;  /* 0x000004000009a882 */ /* 0x000fe20000000000 */
[----:B------:R-:W-:Y:S01]  /*0570*/  IMAD.IADD R8, R7, 0x1, -R8 ;  /* 0x0000000107087824 */ /* 0x000fe200078e0a08 */
[----:B------:R-:W-:Y:S01]  /*0580*/  LOP3.LUT R3, R3, 0xfffffffc, RZ, 0xc0, !PT ;  /* 0xfffffffc03037812 */ /* 0x000fe200078ec0ff */
[----:B------:R-:W4:Y:S01]  /*0590*/  @!UP2 S2UR UR10, SR_CgaCtaId ;  /* 0x00000000000aa9c3 */ /* 0x000f220000008800 */
[----:B--2---:R-:W-:Y:S01]  /*05a0*/  IMAD.MOV R9, RZ, RZ, -R9 ;  /* 0x000000ffff097224 */ /* 0x004fe200078e0a09 */
[----:B------:R-:W-:Y:S01]  /*05b0*/  VOTEU.ALL UP3, P1 ;  /* 0x00000000003f7886 */ /* 0x000fe20000860000 */
[----:B------:R-:W-:Y:S01]  /*05c0*/  IMAD R5, R8, 0x4, R5 ;  /* 0x0000000408057824 */ /* 0x000fe200078e0205 */
[----:B------:R-:W-:Y:S01]  /*05d0*/  VOTEU.ALL UP4, P1 ;  /* 0x00000000003f7886 */ /* 0x000fe20000880000 */
[----:B------:R-:W-:Y:S01]  /*05e0*/  IMAD.IADD R18, R2, 0x1, -R3 ;  /* 0x0000000102127824 */ /* 0x000fe200078e0a03 */
[----:B---3--:R-:W-:Y:S01]  /*05f0*/  I2FP.F32.U32 R2, R16 ;  /* 0x0000001000027245 */ /* 0x008fe20000201000 */
[----:B0-----:R-:W-:Y:S01]  /*0600*/  IMAD R25, R12, R9, UR12 ;  /* 0x0000000c0c197e24 */ /* 0x001fe2000f8e0209 */
[C---:B------:R-:W-:Y:S01]  /*0610*/  LEA.HI R0, R5.reuse, R5, RZ, 0x1 ;  /* 0x0000000505007211 */ /* 0x040fe200078f08ff */
[C---:B------:R-:W-:Y:S01]  /*0620*/  IMAD.SHL.U32 R12, R5.reuse, 0x4, RZ ;  /* 0x00000004050c7824 */ /* 0x040fe200078e00ff */
[----:B------:R-:W-:Y:S01]  /*0630*/  VOTEU.ALL UP5, P1 ;  /* 0x00000000003f7886 */ /* 0x000fe200008a0000 */
[----:B------:R-:W-:Y:S01]  /*0640*/  FMUL R2, R2, UR4 ;  /* 0x0000000402027c20 */ /* 0x000fe20008400000 */
[----:B------:R-:W-:Y:S01]  /*0650*/  LOP3.LUT R0, R0, 0xfffffffe, RZ, 0xc0, !PT ;  /* 0xfffffffe00007812 */ /* 0x000fe200078ec0ff */
[----:B------:R-:W-:Y:S01]  /*0660*/  UMOV UR4, 0x20 ;  /* 0x0000002000047882 */ /* 0x000fe20000000000 */
[----:B-----5:R-:W-:Y:S01]  /*0670*/  @!UP1 ULEA UR8, UR7, UR6, 0x18 ;  /* 0x0000000607089291 */ /* 0x020fe2000f8ec03f */
[----:B------:R-:W-:Y:S01]  /*0680*/  LOP3.LUT R12, R5, 0xc, R12, 0x78, !PT ;  /* 0x0000000c050c7812 */ /* 0x000fe200078e780c */
[----:B------:R-:W-:-:S04]  /*0690*/  @!UP1 UIADD3 UR4, -UR4, 0x100000, URZ ;  /* 0x0010000004049890 */ /* 0x000fc8000fffe13f */
[----:B------:R-:W-:Y:S02]  /*06a0*/  @!UP1 USHF.L.U32 UR5, UR4, 0xb, URZ ;  /* 0x0000000b04059899 */ /* 0x000fe4000800063f */
[----:B------:R-:W-:Y:S01]  /*06b0*/  @!UP1 USHF.L.U32 UR4, UR4, 0x1, URZ ;  /* 0x0000000104049899 */ /* 0x000fe2000800063f */
[----:B------:R-:W-:Y:S01]  /*06c0*/  IMAD.IADD R0, R5, 0x1, -R0 ;  /* 0x0000000105007824 */ /* 0x000fe200078e0a00 */
[----:B------:R-:W0:Y:S01]  /*06d0*/  F2I.U32.TRUNC.NTZ R2, R2 ;  /* 0x0000000200027305 */ /* 0x000e22000020f000 */
[----:B------:R-:W-:-:S04]  /*06e0*/  @!UP2 UIADD3 UR6, -UR11, 0x100000, URZ ;  /* 0x001000000b06a890 */ /* 0x000fc8000fffe13f */
[----:B------:R-:W-:Y:S02]  /*06f0*/  @!UP2 USHF.L.U32 UR7, UR6, 0xb, URZ ;  /* 0x0000000b0607a899 */ /* 0x000fe4000800063f */
[----:B------:R-:W-:Y:S01]  /*0700*/  @!UP2 USHF.L.U32 UR6, UR6, 0x1, URZ ;  /* 0x000000010606a899 */ /* 0x000fe2000800063f */
[----:B------:R-:W-:Y:S01]  /*0710*/  ISETP.EQ.U32.AND P2, PT, R13, 0x1, PT ;  /* 0x000000010d00780c */ /* 0x000fe20003f42070 */
[----:B------:R-:W-:Y:S01]  /*0720*/  VOTEU.ALL UP1, P0 ;  /* 0x00000000003f7886 */ /* 0x000fe20000020000 */
[----:B------:R-:W-:Y:S01]  /*0730*/  ISETP.NE.AND P3, PT, R0, R25, PT ;  /* 0x000000190000720c */ /* 0x000fe20003f65270 */
[----:B------:R-:W-:Y:S01]  /*0740*/  IMAD.MOV.U32 R13, RZ, RZ, 0x1 ;  /* 0x00000001ff0d7424 */ /* 0x000fe200078e00ff */
[----:B----4-:R-:W-:Y:S01]  /*0750*/  @!UP2 ULEA UR9, UR10, UR9, 0x18 ;  /* 0x000000090a09a291 */ /* 0x010fe2000f8ec03f */
[----:B------:R-:W-:Y:S01]  /*0760*/  LOP3.LUT P0, RZ, R10, 0x7, RZ, 0xc0, !PT ;  /* 0x000000070aff7812 */ /* 0x000fe2000780c0ff */
[----:B------:R-:W-:Y:S01]  /*0770*/  VOTEU.ALL UP2, P1 ;  /* 0x00000000003f7886 */ /* 0x000fe20000840000 */
[----:B------:R-:W-:Y:S01]  /*0780*/  ISETP.NE.AND P1, PT, R18, 0x3, PT ;  /* 0x000000031200780c */ /* 0x000fe20003f25270 */
[----:B------:R-:W2:Y:S02]  /*0790*/  FENCE.VIEW.ASYNC.S ;  /* 0x00000000000073c6 */ /* 0x000ea40000000000 */
[----:B--2---:R2:W3:Y:S01]  /*07a0*/  @!UP0 SYNCS.EXCH.64 URZ, [UR8+0x60], UR4 ;  /* 0x00006004083f85b2 */ /* 0x0044e20008000100 */
[----:B------:R-:W-:-:S02]  /*07b0*/  ISETP.LT.U32.AND P0, PT, R12, 0x4, !P0 ;  /* 0x000000040c00780c */ /* 0x000fc40004701070 */
[----:B------:R-:W-:Y:S01]  /*07c0*/  ISETP.EQ.OR P1, PT, R18, RZ, !P1 ;  /* 0x000000ff1200720c */ /* 0x000fe20004f22670 */
[----:B0-----:R-:W-:Y:S01]  /*07d0*/  IMAD.MOV R24, RZ, RZ, -R2 ;  /* 0x000000ffff187224 */ /* 0x001fe200078e0a02 */
[----:B------:R-:W-:Y:S02]  /*07e0*/  R2UR UR15, R14 ;  /* 0x000000000e0f72ca */ /* 0x000fe400000e0000 */
[----:B------:R-:W-:Y:S01]  /*07f0*/  @P3 LEA.HI R0, R12, R12, RZ, 0x1 ;  /* 0x0000000c0c003211 */ /* 0x000fe200078f08ff */
[----:B-1----:R-:W-:Y:S01]  /*0800*/  IMAD R3, R27, R24, R16 ;  /* 0x000000181b037224 */ /* 0x002fe200078e0210 */
[----:B------:R-:W-:Y:S02]  /*0810*/  ISETP.EQ.AND P1, PT, R6, RZ, P1 ;  /* 0x000000ff0600720c */ /* 0x000fe40000f22270 */
[----:B------:R-:W-:Y:S02]  /*0820*/  @P3 SHF.R.S32.HI R0, RZ, 0x1, R0 ;  /* 0x00000001ff003819 */ /* 0x000fe40000011400 */
[----:B------:R-:W-:Y:S01]  /*0830*/  SEL R7, RZ, 0x1, !P1 ;  /* 0x00000001ff077807 */ /* 0x000fe20004800000 */
[----:B------:R2:W0:Y:S01]  /*0840*/  @!UP1 SYNCS.EXCH.64 URZ, [UR8+0x68], UR4 ;  /* 0x00006804083f95b2 */ /* 0x0004220008000100 */
[----:B------:R-:W-:Y:S01]  /*0850*/  @P3 ISETP.NE.AND P4, PT, R0, R3, PT ;  /* 0x000000030000320c */ /* 0x000fe20003f85270 */
[----:B------:R-:W-:Y:S01]  /*0860*/  NOP ;  /* 0x0000000000007918 */ /* 0x000fe20000000000 */
[----:B------:R-:W-:-:S02]  /*0870*/  SEL R0, RZ, 0x1, !P0 ;  /* 0x00000001ff007807 */ /* 0x000fc40004000000 */
[----:B------:R-:W-:Y:S02]  /*0880*/  @P3 SEL R13, RZ, 0x1, P4 ;  /* 0x00000001ff0d3807 */ /* 0x000fe40002000000 */
[----:B------:R-:W-:Y:S02]  /*0890*/  SEL R7, R7, 0x2, P6 ;  /* 0x0000000207077807 */ /* 0x000fe40003000000 */
[----:B------:R-:W-:Y:S01]  /*08a0*/  LOP3.LUT R13, R13, R0, RZ, 0xc0, !PT ;  /* 0x000000000d0d7212 */ /* 0x000fe200078ec0ff */
[----:B------:R2:W1:Y:S01]  /*08b0*/  @!UP2 SYNCS.EXCH.64 URZ, [UR9+0x40], UR6 ;  /* 0x00004006093fa5b2 */ /* 0x0004620008000100 */
[----:B------:R2:W4:Y:S01]  /*08c0*/  @!UP3 SYNCS.EXCH.64 URZ, [UR9+0x48], UR6 ;  /* 0x00004806093fb5b2 */ /* 0x0005220008000100 */
[----:B------:R2:W0:Y:S01]  /*08d0*/  @!UP4 SYNCS.EXCH.64 URZ, [UR9+0x50], UR6 ;  /* 0x00005006093fc5b2 */ /* 0x0004220008000100 */
[----:B------:R2:W0:Y:S01]  /*08e0*/  @!UP5 SYNCS.EXCH.64 URZ, [UR9+0x58], UR6 ;  /* 0x00005806093fd5b2 */ /* 0x0004220008000100 */
[----:B------:R-:W-:Y:S01]  /*08f0*/  NOP ;  /* 0x0000000000007918 */ /* 0x000fe20000000000 */
[----:B--23--:R-:W-:Y:S05]  /*0900*/  @!P2 BRA `(.L_x_3) ;  /* 0x000000000008a947 */ /* 0x00cfea0003800000 */
[----:B01--4-:R-:W-:Y:S01]  /*0910*/  UCGABAR_ARV ;  /* 0x00000000000079c7 */ /* 0x013fe20008000000 */
[----:B------:R-:W-:Y:S05]  /*0920*/  BRA `(.L_x_4) ;  /* 0x0000000000047947 */ /* 0x000fea0003800000 */
.L_x_3:
[----:B01--4-:R-:W-:Y:S01]  /*0930*/  NOP ;  /* 0x0000000000007918 */ /* 0x013fe20000000000 */
.L_x_4:
[----:B------:R-:W-:Y:S01]  /*0940*/  ULDC.64 UR4, c[0x0][0x598] ;  /* 0x0001660000047ab9 */ /* 0x000fe20000000a00 */
[----:B------:R-:W-:Y:S01]  /*0950*/  ULDC.64 UR20, c[0x0][0x208] ;  /* 0x0000820000147ab9 */ /* 0x000fe20000000a00 */
[----:B------:R-:W-:-:S04]  /*0960*/  ISETP.NE.U32.AND P0, PT, RZ, UR4, PT ;  /* 0x00000004ff007c0c */ /* 0x000fc8000bf05070 */
[----:B------:R-:W-:-:S13]  /*0970*/  ISETP.NE.AND.EX P0, PT, RZ, UR5, PT, P0 ;  /* 0x00000005ff007c0c */ /* 0x000fda000bf05300 */
[----:B------:R-:W-:Y:S05]  /*0980*/  @!P0 BRA `(.L_x_5) ;  /* 0x00000000001c8947 */ /* 0x000fea0003800000 */
[----:B------:R-:W0:Y:S02]  /*0990*/  LDC.64 R2, c[0x0][0x598] ;  /* 0x00016600ff027b82 */ /* 0x000e240000000a00 */
[----:B0-----:R-:W2:Y:S02]  /*09a0*/  LDG.E.64 R2, desc[UR20][R2.64] ;  /* 0x0000001402027981 */ /* 0x001ea4000c1e1b00 */
[----:B--2---:R-:W-:-:S04]  /*09b0*/  ISETP.NE.U32.AND P0, PT, R2, RZ, PT ;  /* 0x000000ff0200720c */ /* 0x004fc80003f05070 */
[----:B------:R-:W-:-:S13]  /*09c0*/  ISETP.NE.AND.EX P0, PT, R3, RZ, PT, P0 ;  /* 0x000000ff0300720c */ /* 0x000fda0003f05300 */
[----:B------:R-:W-:Y:S05]  /*09d0*/  @!P0 BRA `(.L_x_5) ;  /* 0x0000000000088947 */ /* 0x000fea0003800000 */
[----:B------:R0:W5:Y:S01]  /*09e0*/  LD.E R14, desc[UR20][R2.64] ;  /* 0x00000014020e7980 */ /* 0x000162000c101900 */
[----:B------:R-:W-:Y:S05]  /*09f0*/  BRA `(.L_x_6) ;  /* 0x0000000000207947 */ /* 0x000fea0003800000 */
.L_x_5:
[----:B------:R-:W-:Y:S02]  /*0a00*/  ULDC.64 UR4, c[0x0][0x588] ;  /* 0x0001620000047ab9 */ /* 0x000fe40000000a00 */
[----:B------:R-:W-:-:S04]  /*0a10*/  ISETP.NE.U32.AND P0, PT, RZ, UR4, PT ;  /* 0x00000004ff007c0c */ /* 0x000fc8000bf05070 */
[----:B------:R-:W-:-:S13]  /*0a20*/  ISETP.NE.AND.EX P0, PT, RZ, UR5, PT, P0 ;  /* 0x00000005ff007c0c */ /* 0x000fda000bf05300 */
[----:B------:R-:W-:Y:S05]  /*0a30*/  @!P0 BRA `(.L_x_7) ;  /* 0x00000000000c8947 */ /* 0x000fea0003800000 */
[----:B------:R-:W0:Y:S02]  /*0a40*/  LDC.64 R14, c[0x0][0x588] ;  /* 0x00016200ff0e7b82 */ /* 0x000e240000000a00 */
[----:B0-----:R1:W5:Y:S01]  /*0a50*/  LDG.E R14, desc[UR20][R14.64] ;  /* 0x000000140e0e7981 */ /* 0x001362000c1e1900 */
[----:B------:R-:W-:Y:S05]  /*0a60*/  BRA `(.L_x_6) ;  /* 0x0000000000047947 */ /* 0x000fea0003800000 */
.L_x_7:
[----:B------:R-:W2:Y:S02]  /*0a70*/  LDC R14, c[0x0][0x580] ;  /* 0x00016000ff0e7b82 */ /* 0x000ea40000000800 */
.L_x_6:
[----:B------:R-:W-:Y:S02]  /*0a80*/  ULDC.64 UR4, c[0x0][0x5a0] ;  /* 0x0001680000047ab9 */ /* 0x000fe40000000a00 */
[----:B------:R-:W-:-:S04]  /*0a90*/  ISETP.NE.U32.AND P0, PT, RZ, UR4, PT ;  /* 0x00000004ff007c0c */ /* 0x000fc8000bf05070 */
[----:B------:R-:W-:-:S13]  /*0aa0*/  ISETP.NE.AND.EX P0, PT, RZ, UR5, PT, P0 ;  /* 0x00000005ff007c0c */ /* 0x000fda000bf05300 */
[----:B------:R-:W-:Y:S05]  /*0ab0*/  @!P0 BRA `(.L_x_8) ;  /* 0x00000000001c8947 */ /* 0x000fea0003800000 */
[----:B0-----:R-:W0:Y:S02]  /*0ac0*/  LDC.64 R2, c[0x0][0x5a0] ;  /* 0x00016800ff027b82 */ /* 0x001e240000000a00 */
[----:B0-----:R-:W3:Y:S02]  /*0ad0*/  LDG.E.64 R2, desc[UR20][R2.64] ;  /* 0x0000001402027981 */ /* 0x001ee4000c1e1b00 */
[----:B---3--:R-:W-:-:S04]  /*0ae0*/  ISETP.NE.U32.AND P0, PT, R2, RZ, PT ;  /* 0x000000ff0200720c */ /* 0x008fc80003f05070 */
[----:B------:R-:W-:-:S13]  /*0af0*/  ISETP.NE.AND.EX P0, PT, R3, RZ, PT, P0 ;  /* 0x000000ff0300720c */ /* 0x000fda0003f05300 */
[----:B------:R-:W-:Y:S05]  /*0b00*/  @!P0 BRA `(.L_x_8) ;  /* 0x0000000000088947 */ /* 0x000fea0003800000 */
[----:B-1----:R0:W5:Y:S01]  /*0b10*/  LD.E R15, desc[UR20][R2.64] ;  /* 0x00000014020f7980 */ /* 0x002162000c101900 */
[----:B------:R-:W-:Y:S05]  /*0b20*/  BRA `(.L_x_9) ;  /* 0x0000000000207947 */ /* 0x000fea0003800000 */
.L_x_8:
[----:B------:R-:W-:Y:S02]  /*0b30*/  ULDC.64 UR4, c[0x0][0x590] ;  /* 0x0001640000047ab9 */ /* 0x000fe40000000a00 */
[----:B------:R-:W-:-:S04]  /*0b40*/  ISETP.NE.U32.AND P0, PT, RZ, UR4, PT ;  /* 0x00000004ff007c0c */ /* 0x000fc8000bf05070 */
[----:B------:R-:W-:-:S13]  /*0b50*/  ISETP.NE.AND.EX P0, PT, RZ, UR5, PT, P0 ;  /* 0x00000005ff007c0c */ /* 0x000fda000bf05300 */
[----:B------:R-:W-:Y:S05]  /*0b60*/  @!P0 BRA `(.L_x_10) ;  /* 0x00000000000c8947 */ /* 0x000fea0003800000 */
[----:B0-----:R-:W1:Y:S02]  /*0b70*/  LDC.64 R2, c[0x0][0x590] ;  /* 0x00016400ff027b82 */ /* 0x001e640000000a00 */
[----:B-1----:R1:W5:Y:S01]  /*0b80*/  LDG.E R15, desc[UR20][R2.64] ;  /* 0x00000014020f7981 */ /* 0x002362000c1e1900 */
[----:B------:R-:W-:Y:S05]  /*0b90*/  BRA `(.L_x_9) ;  /* 0x0000000000047947 */ /* 0x000fea0003800000 */
.L_x_10:
[----:B-1----:R-:W3:Y:S02]  /*0ba0*/  LDC R15, c[0x0][0x584] ;  /* 0x00016100ff0f7b82 */ /* 0x002ee40000000800 */
.L_x_9:
[----:B------:R-:W4:Y:S01]  /*0bb0*/  LDC R0, c[0x0][0x65c] ;  /* 0x00019700ff007b82 */ /* 0x000f220000000800 */
[----:B------:R-:W-:Y:S01]  /*0bc0*/  ULDC UR8, c[0x0][0x28c] ;  /* 0x0000a30000087ab9 */ /* 0x000fe20000000800 */
[----:B------:R-:W-:Y:S01]  /*0bd0*/  ISETP.NE.AND P0, PT, R6, 0x2, PT ;  /* 0x000000020600780c */ /* 0x000fe20003f05270 */
[----:B------:R-:W-:Y:S01]  /*0be0*/  UIADD3 UR8, UR8, 0x1f, URZ ;  /* 0x0000001f08087890 */ /* 0x000fe2000fffe03f */
[----:B------:R-:W-:Y:S01]  /*0bf0*/  IMAD.U32 R4, RZ, RZ, UR12 ;  /* 0x0000000cff047e24 */ /* 0x000fe2000f8e00ff */
[----:B------:R-:W-:Y:S01]  /*0c00*/  UMOV UR5, URZ ;  /* 0x0000003f00057c82 */ /* 0x000fe20008000000 */
[----:B------:R-:W-:Y:S01]  /*0c10*/  UMOV UR4, URZ ;  /* 0x0000003f00047c82 */ /* 0x000fe20008000000 */
[----:B------:R-:W-:-:S04]  /*0c20*/  USHF.R.S32.HI UR9, URZ, 0x1f, UR8 ;  /* 0x0000001f3f097899 */ /* 0x000fc80008011408 */
[----:B------:R-:W-:-:S04]  /*0c30*/  ULEA.HI UR9, UR9, UR8, URZ, 0x5 ;  /* 0x0000000809097291 */ /* 0x000fc8000f8f283f */
[----:B------:R-:W-:Y:S01]  /*0c40*/  USHF.R.S32.HI UR13, URZ, 0x5, UR9 ;  /* 0x000000053f0d7899 */ /* 0x000fe20008011409 */
[----:B----4-:R-:W-:-:S13]  /*0c50*/  ISETP.NE.AND P4, PT, R0, 0x1, PT ;  /* 0x000000010000780c */ /* 0x010fda0003f85270 */
[----:B01----:R-:W0:Y:S01]  /*0c60*/  @P4 LDC R3, c[0x0][0x10] ;  /* 0x00000400ff034b82 */ /* 0x003e220000000800 */
[----:B------:R-:W-:Y:S02]  /*0c70*/  @P4 IMAD.MOV.U32 R17, RZ, RZ, RZ ;  /* 0x000000ffff114224 */ /* 0x000fe400078e00ff */
[----:B------:R-:W-:-:S05]  /*0c80*/  @P4 IMAD.MOV.U32 R5, RZ, RZ, RZ ;  /* 0x000000ffff054224 */ /* 0x000fca00078e00ff */
[----:B------:R-:W1:Y:S01]  /*0c90*/  @!P4 LDC R9, c[0x0][0xc] ;  /* 0x00000300ff09cb82 */ /* 0x000e620000000800 */
[----:B------:R-:W-:Y:S01]  /*0ca0*/  ULDC UR6, c[0x0][0xc] ;  /* 0x0000030000067ab9 */ /* 0x000fe20000000800 */
[----:B------:R-:W-:Y:S02]  /*0cb0*/  ULDC UR7, c[0x0][0x10] ;  /* 0x0000040000077ab9 */ /* 0x000fe40000000800 */
[----:B------:R-:W-:-:S04]  /*0cc0*/  UIMAD.WIDE.U32 UR6, UR6, UR7, URZ ;  /* 0x00000007060672a5 */ /* 0x000fc8000f8e003f */
[----:B------:R-:W4:Y:S01]  /*0cd0*/  LDC R8, c[0x0][0x14] ;  /* 0x00000500ff087b82 */ /* 0x000f220000000800 */
[----:B0-----:R-:W-:-:S04]  /*0ce0*/  @P4 IMAD.WIDE.U32 R2, R3, UR12, R16 ;  /* 0x0000000c03024c25 */ /* 0x001fc8000f8e0010 */
[----:B------:R-:W-:Y:S02]  /*0cf0*/  @P4 IMAD.IADD R3, R3, 0x1, R5 ;  /* 0x0000000103034824 */ /* 0x000fe400078e0205 */
[----:B------:R-:W-:Y:S02]  /*0d00*/  IMAD.MOV.U32 R5, RZ, RZ, RZ ;  /* 0x000000ffff057224 */ /* 0x000fe400078e00ff */
[----:B-1----:R-:W-:-:S04]  /*0d10*/  @!P4 IMAD.WIDE.U32 R4, R16, R9, R4 ;  /* 0x000000091004c225 */ /* 0x002fc800078e0004 */
[----:B------:R-:W-:Y:S02]  /*0d20*/  @!P4 IMAD.MOV.U32 R2, RZ, RZ, R4 ;  /* 0x000000ffff02c224 */ /* 0x000fe400078e0004 */
[C---:B----4-:R-:W-:Y:S02]  /*0d30*/  IMAD R21, R8.reuse, UR7, RZ ;  /* 0x0000000708157c24 */ /* 0x050fe4000f8e02ff */
[----:B------:R-:W-:Y:S01]  /*0d40*/  IMAD.WIDE.U32 R8, R8, UR6, RZ ;  /* 0x0000000608087c25 */ /* 0x000fe2000f8e00ff */
[----:B------:R-:W-:-:S03]  /*0d50*/  ULDC.64 UR6, c[0x0][0x650] ;  /* 0x0001940000067ab9 */ /* 0x000fc60000000a00 */
[----:B------:R-:W-:Y:S02]  /*0d60*/  @!P4 IMAD.MOV.U32 R3, RZ, RZ, R5 ;  /* 0x000000ffff03c224 */ /* 0x000fe400078e0005 */
[----:B------:R-:W-:Y:S01]  /*0d70*/  IMAD.IADD R0, R9, 0x1, R21 ;  /* 0x0000000109007824 */ /* 0x000fe200078e0215 */
[----:B------:R-:W-:Y:S06]  /*0d80*/  @P0 BRA `(.L_x_11) ;  /* 0x0000000000200947 */ /* 0x000fec0003800000 */
[----:B------:R-:W-:Y:S01]  /*0d90*/  UISETP.GE.U32.AND UP0, UPT, UR13, 0x3, UPT ;  /* 0x000000030d00788c */ /* 0x000fe2000bf06070 */
[----:B------:R-:W-:Y:S01]  /*0da0*/  IADD3 R2, P0, R2, R8, RZ ;  /* 0x0000000802027210 */ /* 0x000fe20007f1e0ff */
[----:B------:R-:W-:-:S04]  /*0db0*/  UIMAD.WIDE.U32 UR4, UR13, -0x55555555, URZ ;  /* 0xaaaaaaab0d0478a5 */ /* 0x000fc8000f8e003f */
[----:B------:R-:W-:Y:S01]  /*0dc0*/  USHF.R.U32.HI UR5, URZ, 0x1, UR5 ;  /* 0x000000013f057899 */ /* 0x000fe20008011605 */
[----:B------:R-:W-:Y:S02]  /*0dd0*/  IMAD.X R3, R0, 0x1, R3, P0 ;  /* 0x0000000100037824 */ /* 0x000fe400000e0603 */
[----:B------:R-:W-:Y:S02]  /*0de0*/  UMOV UR4, URZ ;  /* 0x0000003f00047c82 */ /* 0x000fe40008000000 */
[----:B------:R-:W-:Y:S02]  /*0df0*/  @UP0 ULOP3.LUT UR4, UR5, 0x1, URZ, 0xc0, !UPT ;  /* 0x0000000105040892 */ /* 0x000fe4000f8ec03f */
[----:B------:R-:W-:-:S12]  /*0e00*/  UIMAD UR5, UR5, -0x3, UR13 ;  /* 0xfffffffd050578a4 */ /* 0x000fd8000f8e020d */
.L_x_11:
[----:B------:R-:W-:Y:S01]  /*0e10*/  ISETP.GE.U32.AND P0, PT, R2, UR6, PT ;  /* 0x0000000602007c0c */ /* 0x000fe2000bf06070 */
[----:B------:R-:W-:Y:S01]  /*0e20*/  IMAD.MOV.U32 R6, RZ, RZ, -0x1 ;  /* 0xffffffffff067424 */ /* 0x000fe200078e00ff */
[----:B------:R-:W-:Y:S01]  /*0e30*/  PRMT R20, RZ, 0x7610, R20 ;  /* 0x00007610ff147816 */ /* 0x000fe20000000014 */
[----:B------:R-:W-:Y:S01]  /*0e40*/  IMAD.MOV.U32 R4, RZ, RZ, -0x1 ;  /* 0xffffffffff047424 */ /* 0x000fe200078e00ff */
[----:B------:R-:W-:Y:S01]  /*0e50*/  ISETP.GE.U32.AND.EX P0, PT, R3, UR7, PT, P0 ;  /* 0x0000000703007c0c */ /* 0x000fe2000bf06100 */
[----:B------:R-:W-:-:S12]  /*0e60*/  IMAD.MOV.U32 R5, RZ, RZ, -0x1 ;  /* 0xffffffffff057424 */ /* 0x000fd800078e00ff */
[----:B------:R-:W-:Y:S05]  /*0e70*/  @P0 BRA `(.L_x_12) ;  /* 0x0000000400240947 */ /* 0x000fea0003800000 */
[----:B------:R-:W0:Y:S01]  /*0e80*/  LDC.64 R30, c[0x0][0x628] ;  /* 0x00018a00ff1e7b82 */ /* 0x000e220000000a00 */
[----:B------:R-:W-:Y:S02]  /*0e90*/  IMAD.MOV.U32 R4, RZ, RZ, R2 ;  /* 0x000000ffff047224 */ /* 0x000fe400078e0002 */
[----:B------:R-:W-:-:S05]  /*0ea0*/  IMAD.MOV.U32 R5, RZ, RZ, R3 ;  /* 0x000000ffff057224 */ /* 0x000fca00078e0003 */
[----:B------:R-:W1:Y:S08]  /*0eb0*/  LDC R6, c[0x0][0x630] ;  /* 0x00018c00ff067b82 */ /* 0x000e700000000800 */
[----:B------:R-:W4:Y:S01]  /*0ec0*/  LDC.64 R32, c[0x0][0x620] ;  /* 0x00018800ff207b82 */ /* 0x000f220000000a00 */
[----:B0-----:R-:W-:-:S04]  /*0ed0*/  ISETP.NE.U32.AND P0, PT, R30, RZ, PT ;  /* 0x000000ff1e00720c */ /* 0x001fc80003f05070 */
[----:B------:R-:W-:-:S13]  /*0ee0*/  ISETP.NE.AND.EX P0, PT, R31, RZ, PT, P0 ;  /* 0x000000ff1f00720c */ /* 0x000fda0003f05300 */
[----:B-1--4-:R-:W-:Y:S05]  /*0ef0*/  @!P0 BRA `(.L_x_13) ;  /* 0x0000000000288947 */ /* 0x012fea0003800000 */
[----:B------:R-:W0:Y:S02]  /*0f00*/  LDC R23, c[0x0][0x634] ;  /* 0x00018d00ff177b82 */ /* 0x000e240000000800 */
[----:B0-----:R-:W-:-:S05]  /*0f10*/  IADD3 R23, P0, R2, R23, RZ ;  /* 0x0000001702177210 */ /* 0x001fca0007f1e0ff */
[----:B------:R-:W-:-:S04]  /*0f20*/  IMAD.X R29, RZ, RZ, R3, P0 ;  /* 0x000000ffff1d7224 */ /* 0x000fc800000e0603 */
[----:B------:R-:W-:-:S04]  /*0f30*/  IMAD.WIDE.U32 R4, R29, R30, RZ ;  /* 0x0000001e1d047225 */ /* 0x000fc800078e00ff */
[----:B------:R-:W-:-:S04]  /*0f40*/  IMAD.WIDE.U32 R20, P0, R23, R31, R4 ;  /* 0x0000001f17147225 */ /* 0x000fc80007800004 */
[----:B------:R-:W-:-:S04]  /*0f50*/  IMAD.WIDE.U32 R4, R23, R30, RZ ;  /* 0x0000001e17047225 */ /* 0x000fc800078e00ff */
[----:B------:R-:W-:Y:S01]  /*0f60*/  IMAD.X R23, RZ, RZ, RZ, P0 ;  /* 0x000000ffff177224 */ /* 0x000fe200000e06ff */
[----:B------:R-:W-:Y:S01]  /*0f70*/  IADD3 RZ, P0, R5, R20, RZ ;  /* 0x0000001405ff7210 */ /* 0x000fe20007f1e0ff */
[----:B------:R-:W-:-:S04]  /*0f80*/  IMAD.MOV.U32 R22, RZ, RZ, R21 ;  /* 0x000000ffff167224 */ /* 0x000fc800078e0015 */
[----:B------:R-:W-:-:S08]  /*0f90*/  IMAD.WIDE.U32.X R4, R29, R31, R22, P0 ;  /* 0x0000001f1d047225 */ /* 0x000fd000000e0416 */
.L_x_13:
[----:B------:R-:W0:Y:S01]  /*0fa0*/  LDC.64 R34, c[0x0][0x640] ;  /* 0x00019000ff227b82 */ /* 0x000e220000000a00 */
[-CC-:B------:R-:W-:Y:S01]  /*0fb0*/  SHF.R.U64 R36, R4, R6.reuse, R5.reuse ;  /* 0x0000000604247219 */ /* 0x180fe20000001205 */
[----:B------:R-:W-:Y:S01]  /*0fc0*/  IMAD.MOV.U32 R39, RZ, RZ, 0x1 ;  /* 0x00000001ff277424 */ /* 0x000fe200078e00ff */
[----:B------:R-:W-:Y:S02]  /*0fd0*/  SHF.R.U32.HI R4, RZ, R6, R5 ;  /* 0x00000006ff047219 */ /* 0x000fe40000011605 */
[----:B------:R-:W-:-:S03]  /*0fe0*/  IADD3 R21, P0, RZ, -R36, RZ ;  /* 0x80000024ff157210 */ /* 0x000fc60007f1e0ff */
[----:B------:R-:W1:Y:S02]  /*0ff0*/  LDC R20, c[0x0][0x618] ;  /* 0x00018600ff147b82 */ /* 0x000e640000000800 */
[----:B------:R-:W-:-:S04]  /*1000*/  IMAD.X R5, RZ, RZ, ~R4, P0 ;  /* 0x000000ffff057224 */ /* 0x000fc800000e0e04 */
[-C--:B------:R-:W-:Y:S02]  /*1010*/  IMAD R6, R5, R32.reuse, RZ ;  /* 0x0000002005067224 */ /* 0x080fe400078e02ff */
[----:B------:R-:W4:Y:S01]  /*1020*/  LDC R23, c[0x0][0x608] ;  /* 0x00018200ff177b82 */ /* 0x000f220000000800 */
[----:B------:R-:W-:-:S04]  /*1030*/  IMAD.WIDE.U32 R4, R21, R32, R2 ;  /* 0x0000002015047225 */ /* 0x000fc800078e0002 */
[----:B------:R-:W-:-:S03]  /*1040*/  IMAD R21, R21, R33, R6 ;  /* 0x0000002115157224 */ /* 0x000fc600078e0206 */
[----:B------:R-:W2:Y:S01]  /*1050*/  LDC R26, c[0x0][0x658] ;  /* 0x00019600ff1a7b82 */ /* 0x000ea20000000800 */
[----:B------:R-:W-:Y:S01]  /*1060*/  IMAD.IADD R5, R5, 0x1, R21 ;  /* 0x0000000105057824 */ /* 0x000fe200078e0215 */
[----:B0-----:R-:W-:Y:S01]  /*1070*/  ISETP.NE.U32.AND P0, PT, R34, RZ, PT ;  /* 0x000000ff2200720c */ /* 0x001fe20003f05070 */
[----:B------:R-:W-:-:S03]  /*1080*/  IMAD.MOV.U32 R21, RZ, RZ, -0x1 ;  /* 0xffffffffff157424 */ /* 0x000fc600078e00ff */
[----:B------:R-:W-:Y:S02]  /*1090*/  ISETP.NE.AND.EX P0, PT, R35, RZ, PT, P0 ;  /* 0x000000ff2300720c */ /* 0x000fe40003f05300 */
[----:B------:R-:W0:Y:S01]  /*10a0*/  LDC R33, c[0x0][0x600] ;  /* 0x00018000ff217b82 */ /* 0x000e220000000800 */
[-CC-:B-1----:R-:W-:Y:S02]  /*10b0*/  SHF.R.U64 R31, R4, R20.reuse, R5.reuse ;  /* 0x00000014041f7219 */ /* 0x182fe40000001205 */
[----:B------:R-:W-:-:S05]  /*10c0*/  SHF.R.U32.HI R4, RZ, R20, R5 ;  /* 0x00000014ff047219 */ /* 0x000fca0000011605 */
[----:B------:R-:W1:Y:S01]  /*10d0*/  LDC R28, c[0x0][0x648] ;  /* 0x00019200ff1c7b82 */ /* 0x000e620000000800 */
[-CC-:B----4-:R-:W-:Y:S02]  /*10e0*/  SHF.R.U64 R41, R31, R23.reuse, R4.reuse ;  /* 0x000000171f297219 */ /* 0x190fe40000001204 */
[----:B------:R-:W-:-:S05]  /*10f0*/  SHF.R.U32.HI R5, RZ, R23, R4 ;  /* 0x00000017ff057219 */ /* 0x000fca0000011604 */
[----:B------:R-:W4:Y:S01]  /*1100*/  LDC R37, c[0x0][0x638] ;  /* 0x00018e00ff257b82 */ /* 0x000f220000000800 */
[-C--:B--2---:R-:W-:Y:S02]  /*1110*/  SHF.L.U32 R4, R21, R26.reuse, RZ ;  /* 0x0000001a15047219 */ /* 0x084fe400000006ff */
[--C-:B------:R-:W-:Y:S02]  /*1120*/  SHF.R.U64 R32, R41, R26, R5.reuse ;  /* 0x0000001a29207219 */ /* 0x100fe40000001205 */
[----:B------:R-:W-:Y:S02]  /*1130*/  LOP3.LUT R6, RZ, R4, RZ, 0x33, !PT ;  /* 0x00000004ff067212 */ /* 0x000fe400078e33ff */
[----:B------:R-:W-:Y:S01]  /*1140*/  SHF.R.U32.HI R5, RZ, R26, R5 ;  /* 0x0000001aff057219 */ /* 0x000fe20000011605 */
[----:B------:R-:W2:Y:S01]  /*1150*/  LDC R30, c[0x0][0x610] ;  /* 0x00018400ff1e7b82 */ /* 0x000ea20000000800 */
[----:B------:R-:W-:Y:S01]  /*1160*/  IMAD.MOV.U32 R4, RZ, RZ, R32 ;  /* 0x000000ffff047224 */ /* 0x000fe200078e0020 */
[----:B------:R-:W-:Y:S06]  /*1170*/  @!P0 BRA `(.L_x_14) ;  /* 0x0000000000288947 */ /* 0x000fec0003800000 */
[----:B------:R-:W3:Y:S02]  /*1180*/  LDC R23, c[0x0][0x64c] ;  /* 0x00019300ff177b82 */ /* 0x000ee40000000800 */
[----:B---3--:R-:W-:-:S05]  /*1190*/  IADD3 R23, P0, R32, R23, RZ ;  /* 0x0000001720177210 */ /* 0x008fca0007f1e0ff */
        /* <DEDUP_REMOVED lines=8> */
.L_x_14:
[----:B-1----:R-:W-:Y:S01]  /*1220*/  SHF.R.U64 R17, R4, R28, R5 ;  /* 0x0000001c04117219 */ /* 0x002fe20000001205 */
[----:B------:R-:W-:Y:S01]  /*1230*/  @P4 IMAD R25, R27, R24, R16 ;  /* 0x000000181b194224 */ /* 0x000fe200078e0210 */
[----:B------:R-:W-:Y:S02]  /*1240*/  SHF.L.U32 R4, R39, R26, RZ ;  /* 0x0000001a27047219 */ /* 0x000fe400000006ff */
[----:B------:R-:W-:Y:S01]  /*1250*/  LOP3.LUT R5, R41, R6, RZ, 0xc0, !PT ;  /* 0x0000000629057212 */ /* 0x000fe200078ec0ff */
[----:B0-----:R-:W-:Y:S02]  /*1260*/  VIADD R6, R33, 0xffffffff ;  /* 0xffffffff21067836 */ /* 0x001fe40000000000 */
[----:B------:R-:W-:Y:S02]  /*1270*/  IMAD.MOV R20, RZ, RZ, -R17 ;  /* 0x000000ffff147224 */ /* 0x000fe400078e0a11 */
[----:B------:R-:W-:Y:S01]  /*1280*/  IMAD R16, R4, R17, R5 ;  /* 0x0000001104107224 */ /* 0x000fe200078e0205 */
[----:B------:R-:W-:Y:S01]  /*1290*/  LOP3.LUT R5, R31, R6, RZ, 0xc0, !PT ;  /* 0x000000061f057212 */ /* 0x000fe200078ec0ff */
[----:B----4-:R-:W-:-:S02]  /*12a0*/  IMAD R4, R20, R37, R32 ;  /* 0x0000002514047224 */ /* 0x010fc400078e0220 */
[----:B--2---:R-:W-:Y:S02]  /*12b0*/  IMAD R6, R16, R30, R25 ;  /* 0x0000001e10067224 */ /* 0x004fe400078e0219 */
[----:B------:R-:W-:Y:S02]  /*12c0*/  IMAD R5, R4, R33, R5 ;  /* 0x0000002104057224 */ /* 0x000fe400078e0205 */
[----:B------:R-:W-:-:S03]  /*12d0*/  IMAD.MOV.U32 R20, RZ, RZ, 0x1 ;  /* 0x00000001ff147424 */ /* 0x000fc600078e00ff */
[----:B------:R-:W-:Y:S02]  /*12e0*/  SEL R4, R5, R6, !P4 ;  /* 0x0000000605047207 */ /* 0x000fe40006000000 */
[----:B------:R-:W-:Y:S01]  /*12f0*/  SEL R6, R6, R5, !P4 ;  /* 0x0000000506067207 */ /* 0x000fe20006000000 */
[----:B------:R-:W-:-:S07]  /*1300*/  IMAD.MOV.U32 R5, RZ, RZ, R36 ;  /* 0x000000ffff057224 */ /* 0x000fce00078e0024 */
.L_x_12:
[----:B------:R-:W-:Y:S05]  /*1310*/  @!P2 BRA `(.L_x_15) ;  /* 0x00000000000ca947 */ /* 0x000fea0003800000 */
[----:B------:R-:W-:Y:S01]  /*1320*/  UCGABAR_WAIT ;  /* 0x0000000000007dc7 */ /* 0x000fe20008000000 */
[----:B------:R-:W-:Y:S01]  /*1330*/  CCTL.IVALL ;  /* 0x00000000ff00798f */ /* 0x000fe20002000000 */
[----:B------:R-:W-:Y:S05]  /*1340*/  BRA `(.L_x_16) ;  /* 0x0000000000047947 */ /* 0x000fea0003800000 */
.L_x_15:
[----:B------:R-:W-:Y:S06]  /*1350*/  BAR.SYNC.DEFER_BLOCKING 0x0 ;  /* 0x0000000000007b1d */ /* 0x000fec0000010000 */
.L_x_16:
[----:B------:R-:W-:Y:S05]  /*1360*/  @!P5 BRA `(.L_x_17) ;  /* 0x0000004000c8d947 */ /* 0x000fea0003800000 */
[----:B------:R-:W-:-:S13]  /*1370*/  ISETP.GT.U32.AND P0, PT, R38, 0x1, PT ;  /* 0x000000012600780c */ /* 0x000fda0003f04070 */
[----:B------:R-:W-:Y:S05]  /*1380*/  @P0 EXIT ;  /* 0x000000000000094d */ /* 0x000fea0003800000 */
.L_x_18:
[----:B------:R-:W-:-:S08]  /*1390*/  NOP ;  /* 0x0000000000007918 */ /* 0x000fd00000000000 */
[----:B------:R-:W0:Y:S02]  /*13a0*/  USETMAXREG.TRY_ALLOC.CTAPOOL UP0, 0xe8 ;  /* 0x000000e8000079c8 */ /* 0x000e240008000600 */
[----:B0-----:R-:W-:-:S13]  /*13b0*/  PLOP3.LUT P0, PT, PT, PT, UP0, 0x80, 0x0 ;  /* 0x000000000000781c */ /* 0x001fda0003f0f008 */
[----:B------:R-:W-:Y:S05]  /*13c0*/  @!P0 BRA `(.L_x_18) ;  /* 0xfffffffc00f08947 */ /* 0x000fea000383ffff */
[----:B------:R-:W-:-:S13]  /*13d0*/  LOP3.LUT P0, RZ, R20, 0xff, RZ, 0xc0, !PT ;  /* 0x000000ff14ff7812 */ /* 0x000fda000780c0ff */
[----:B------:R-:W-:Y:S05]  /*13e0*/  @!P0 EXIT ;  /* 0x000000000000894d */ /* 0x000fea0003800000 */
[----:B------:R-:W0:Y:S01]  /*13f0*/  S2UR UR6, SR_CgaCtaId ;  /* 0x00000000000679c3 */ /* 0x000e220000008800 */
[CC--:B------:R-:W-:Y:S01]  /*1400*/  LEA.HI R11, R19.reuse, R10.reuse, RZ, 0x2 ;  /* 0x0000000a130b7211 */ /* 0x0c0fe200078f10ff */
[----:B------:R-:W-:Y:S01]  /*1410*/  UIADD3 UR7, UR15, -0x1, URZ ;  /* 0xffffffff0f077890 */ /* 0x000fe2000fffe03f */
[----:B------:R-:W-:Y:S01]  /*1420*/  LEA.HI R19, R19, R10, RZ, 0x5 ;  /* 0x0000000a13137211 */ /* 0x000fe200078f28ff */
[----:B------:R-:W-:Y:S01]  /*1430*/  UMOV UR12, 0x400 ;  /* 0x00000400000c7882 */ /* 0x000fe20000000000 */
[--C-:B------:R-:W-:Y:S01]  /*1440*/  SHF.R.S32.HI R16, RZ, 0x2, R11.reuse ;  /* 0x00000002ff107819 */ /* 0x100fe2000001140b */
[----:B------:R-:W-:Y:S01]  /*1450*/  UISETP.LT.AND UP0, UPT, UR13, 0x1, UPT ;  /* 0x000000010d00788c */ /* 0x000fe2000bf01270 */
[----:B------:R-:W-:Y:S01]  /*1460*/  SHF.R.S32.HI R17, RZ, 0x1f, R11 ;  /* 0x0000001fff117819 */ /* 0x000fe2000001140b */
[----:B------:R-:W-:Y:S01]  /*1470*/  USHF.L.U32 UR22, UR13, 0x1, URZ ;  /* 0x000000010d167899 */ /* 0x000fe2000800063f */
[----:B------:R-:W-:Y:S01]  /*1480*/  SHF.R.S32.HI R19, RZ, 0x5, R19 ;  /* 0x00000005ff137819 */ /* 0x000fe20000011413 */
[----:B------:R-:W-:Y:S01]  /*1490*/  USEL UR14, UR13, 0x1, UP0 ;  /* 0x000000010d0e7887 */ /* 0x000fe20008000000 */
[----:B------:R-:W-:Y:S01]  /*14a0*/  LEA.HI R17, R17, R16, RZ, 0x3 ;  /* 0x0000001011117211 */ /* 0x000fe200078f18ff */
[----:B------:R-:W-:Y:S01]  /*14b0*/  UISETP.NE.AND UP0, UPT, UR7, URZ, UPT ;  /* 0x0000003f0700728c */ /* 0x000fe2000bf05270 */
[----:B------:R-:W-:Y:S01]  /*14c0*/  LOP3.LUT R11, R11, 0xfffffffc, RZ, 0xc0, !PT ;  /* 0xfffffffc0b0b7812 */ /* 0x000fe200078ec0ff */
[----:B------:R-:W-:Y:S01]  /*14d0*/  UIADD3 UR14, -UR14, UR13, URZ ;  /* 0x0000000d0e0e7290 */ /* 0x000fe2000fffe13f */
[----:B------:R-:W-:Y:S01]  /*14e0*/  LOP3.LUT R17, R17, 0xfffffff8, RZ, 0xc0, !PT ;  /* 0xfffffff811117812 */ /* 0x000fe200078ec0ff */
[----:B------:R-:W-:Y:S01]  /*14f0*/  USEL UR9, URZ, 0x1, UP0 ;  /* 0x000000013f097887 */ /* 0x000fe20008000000 */
[----:B------:R-:W-:Y:S01]  /*1500*/  LOP3.LUT R86, R7, 0x1, RZ, 0xfc, !PT ;  /* 0x0000000107567812 */ /* 0x000fe200078efcff */
[----:B------:R-:W-:-:S02]  /*1510*/  IMAD.IADD R20, R10, 0x1, -R11 ;  /* 0x000000010a147824 */ /* 0x000fc400078e0a0b */
[----:B------:R-:W-:Y:S02]  /*1520*/  IMAD.IADD R16, R16, 0x1, -R17 ;  /* 0x0000000110107824 */ /* 0x000fe400078e0a11 */
[----:B------:R-:W-:Y:S01]  /*1530*/  IMAD.U32 R87, RZ, RZ, UR9 ;  /* 0x00000009ff577e24 */ /* 0x000fe2000f8e00ff */
[----:B0-----:R-:W-:Y:S02]  /*1540*/  ULEA UR12, UR6, UR12, 0x18 ;  /* 0x0000000c060c7291 */ /* 0x001fe4000f8ec03f */
[--C-:B------:R-:W-:Y:S01]  /*1550*/  SHF.R.S32.HI R17, RZ, 0x1f, R16.reuse ;  /* 0x0000001fff117819 */ /* 0x100fe20000011410 */
[----:B------:R-:W-:Y:S01]  /*1560*/  USHF.L.U32 UR6, UR7, 0x3, URZ ;  /* 0x0000000307067899 */ /* 0x000fe2000800063f */
[C-C-:B------:R-:W-:Y:S01]  /*1570*/  IMAD R21, R19.reuse, -0x10, -R16.reuse ;  /* 0xfffffff013157824 */ /* 0x140fe200078e0a10 */
[----:B------:R-:W-:Y:S02]  /*1580*/  UIADD3 UR7, UR12, 0x100, URZ ;  /* 0x000001000c077890 */ /* 0x000fe4000fffe03f */
[----:B------:R-:W-:Y:S01]  /*1590*/  ULOP3.LUT UR6, UR6, 0x8, URZ, 0xc0, !UPT ;  /* 0x0000000806067892 */ /* 0x000fe2000f8ec03f */
[----:B------:R-:W-:Y:S01]  /*15a0*/  IMAD.WIDE R10, R19, 0x10, R16 ;  /* 0x00000010130a7825 */ /* 0x000fe200078e0210 */
[----:B------:R-:W-:-:S02]  /*15b0*/  UIADD3 UR8, UR12, 0x1900, URZ ;  /* 0x000019000c087890 */ /* 0x000fc4000fffe03f */
[----:B------:R-:W-:Y:S02]  /*15c0*/  USHF.R.U32.HI UR7, URZ, 0x4, UR7 ;  /* 0x000000043f077899 */ /* 0x000fe40008011607 */
[----:B------:R-:W-:Y:S02]  /*15d0*/  USHF.R.U32.HI UR8, URZ, 0x4, UR8 ;  /* 0x000000043f087899 */ /* 0x000fe40008011608 */
[----:B------:R-:W-:Y:S02]  /*15e0*/  ULOP3.LUT UR24, UR6, 0x8, URZ, 0x3c, !UPT ;  /* 0x0000000806187892 */ /* 0x000fe4000f8e3c3f */
[----:B------:R-:W-:Y:S02]  /*15f0*/  ULOP3.LUT UR16, UR6, 0x18, URZ, 0x3c, !UPT ;  /* 0x0000001806107892 */ /* 0x000fe4000f8e3c3f */
[----:B------:R-:W-:Y:S01]  /*1600*/  UIADD3 UR23, UR12, 0x40, URZ ;  /* 0x000000400c177890 */ /* 0x000fe2000fffe03f */
[----:B------:R-:W-:Y:S01]  /*1610*/  ULDC UR6, c[0x0][0x284] ;  /* 0x0000a10000067ab9 */ /* 0x000fe20000000800 */
[----:B------:R-:W-:Y:S01]  /*1620*/  ULOP3.LUT UR7, UR7, 0x3fff, URZ, 0xc0, !UPT ;  /* 0x00003fff07077892 */ /* 0x000fe2000f8ec03f */
[----:B------:R-:W-:Y:S01]  /*1630*/  VIADD R21, R21, UR6 ;  /* 0x0000000615157c36 */ /* 0x000fe20008000000 */
[----:B------:R-:W-:-:S02]  /*1640*/  ULOP3.LUT UR8, UR8, 0x3fff, URZ, 0xc0, !UPT ;  /* 0x00003fff08087892 */ /* 0x000fc4000f8ec03f */
[----:B------:R-:W-:Y:S02]  /*1650*/  ULEA UR15, UR15, UR23, 0x3 ;  /* 0x000000170f0f7291 */ /* 0x000fe4000f8e183f */
[----:B------:R-:W-:Y:S02]  /*1660*/  ULOP3.LUT UR17, UR7, 0x10000, URZ, 0xfc, !UPT ;  /* 0x0001000007117892 */ /* 0x000fe4000f8efc3f */
[----:B------:R-:W-:-:S12]  /*1670*/  ULOP3.LUT UR18, UR8, 0x10000, URZ, 0xfc, !UPT ;  /* 0x0001000008127892 */ /* 0x000fd8000f8efc3f */
.L_x_109:
[----:B------:R-:W-:Y:S01]  /*1680*/  SHF.L.U32 R16, R87, 0x1f, RZ ;  /* 0x0000001f57107819 */ /* 0x000fe200000006ff */
[----:B------:R-:W0:Y:S01]  /*1690*/  LDC R17, c[0x0][0x28c] ;  /* 0x0000a300ff117b82 */ /* 0x000e220000000800 */
[----:B------:R-:W-:Y:S01]  /*16a0*/  UMOV UR6, URZ ;  /* 0x0000003f00067c82 */ /* 0x000fe20008000000 */
[----:B------:R-:W-:Y:S01]  /*16b0*/  UMOV UR19, UR5 ;  /* 0x0000000500137c82 */ /* 0x000fe20008000000 */
[----:B-1----:R-:W1:Y:S01]  /*16c0*/  SYNCS.PHASECHK.TRANS64.TRYWAIT P0, [UR15+-0x8], R16 ;  /* 0xfffff810ff0075a7 */ /* 0x002e62000800014f */
[----:B0-----:R-:W-:Y:S01]  /*16d0*/  ISETP.GE.AND P1, PT, R17, 0x1, PT ;  /* 0x000000011100780c */ /* 0x001fe20003f26270 */
[----:B-1234-:R-:W-:-:S12]  /*16e0*/  @!P0 BRA `(.L_x_19) ;  /* 0x0000004c00fc8947 */ /* 0x01efd80003800000 */
.L_x_130:
[----:B------:R-:W-:Y:S01]  /*16f0*/  UMOV UR7, URZ ;  /* 0x0000003f00077c82 */ /* 0x000fe20008000000 */
[----:B------:R-:W-:Y:S01]  /*1700*/  UMOV UR8, URZ ;  /* 0x0000003f00087c82 */ /* 0x000fe20008000000 */
[----:B------:R-:W-:Y:S02]  /*1710*/  CS2R R22, SRZ ;  /* 0x0000000000167805 */ /* 0x000fe4000001ff00 */
[----:B------:R-:W-:Y:S02]  /*1720*/  CS2R R56, SRZ ;  /* 0x0000000000387805 */ /* 0x000fe4000001ff00 */
[----:B------:R-:W-:Y:S02]  /*1730*/  CS2R R58, SRZ ;  /* 0x00000000003a7805 */ /* 0x000fe4000001ff00 */
[----:B------:R-:W-:Y:S02]  /*1740*/  CS2R R60, SRZ ;  /* 0x00000000003c7805 */ /* 0x000fe4000001ff00 */
[----:B------:R-:W-:-:S02]  /*1750*/  CS2R R62, SRZ ;  /* 0x00000000003e7805 */ /* 0x000fc4000001ff00 */
[----:B------:R-:W-:Y:S02]  /*1760*/  CS2R R64, SRZ ;  /* 0x0000000000407805 */ /* 0x000fe4000001ff00 */
        /* <DEDUP_REMOVED lines=9> */
[----:B------:R-:W-:Y:S01]  /*1800*/  CS2R R84, SRZ ;  /* 0x0000000000547805 */ /* 0x000fe2000001ff00 */
[----:B------:R-:W-:Y:S01]  /*1810*/  IMAD.U32 R88, RZ, RZ, UR4 ;  /* 0x00000004ff587e24 */ /* 0x000fe2000f8e00ff */
        /* <DEDUP_REMOVED lines=15> */
[----:B------:R-:W-:Y:S01]  /*1910*/  CS2R R54, SRZ ;  /* 0x0000000000367805 */ /* 0x000fe2000001ff00 */
[----:B------:R-:W-:Y:S06]  /*1920*/  @!P1 BRA `(.L_x_20) ;  /* 0x0000000400449947 */ /* 0x000fec0003800000 */
[----:B------:R-:W-:-:S13]  /*1930*/  ISETP.NE.AND P1, PT, R86, 0x3, PT ;  /* 0x000000035600780c */ /* 0x000fda0003f25270 */
[----:B------:R-:W-:Y:S05]  /*1940*/  @!P1 BRA `(.L_x_21) ;  /* 0x0000000000049947 */ /* 0x000fea0003800000 */
[----:B------:R-:W-:Y:S01]  /*1950*/  BPT.TRAP 0x1 ;  /* 0x000000040000795c */ /* 0x000fe20000300000 */
.L_x_21:
[----:B------:R-:W-:Y:S01]  /*1960*/  ULEA UR6, UR5, UR12, 0x3 ;  /* 0x0000000c05067291 */ /* 0x000fe2000f8e183f */
[----:B0-----:R-:W-:-:S05]  /*1970*/  IMAD.U32 R16, RZ, RZ, UR4 ;  /* 0x00000004ff107e24 */ /* 0x001fca000f8e00ff */
[----:B------:R-:W-:-:S04]  /*1980*/  SHF.L.U32 R16, R16, 0x1f, RZ ;  /* 0x0000001f10107819 */ /* 0x000fc800000006ff */
[----:B------:R0:W1:Y:S01]  /*1990*/  SYNCS.PHASECHK.TRANS64.TRYWAIT P0, [UR6], R16 ;  /* 0x00000010ff0075a7 */ /* 0x0000620008000146 */
[----:B------:R-:W-:Y:S05]  /*19a0*/  @!P1 BRA `(.L_x_22) ;  /* 0x0000000000049947 */ /* 0x000fea0003800000 */
[----:B------:R-:W-:Y:S01]  /*19b0*/  BPT.TRAP 0x1 ;  /* 0x000000040000795c */ /* 0x000fe20000300000 */
.L_x_22:
[----:B-1----:R-:W-:Y:S05]  /*19c0*/  @P0 BRA `(.L_x_23) ;  /* 0x0000000000080947 */ /* 0x002fea0003800000 */
[----:B------:R-:W1:Y:S02]  /*19d0*/  SYNCS.PHASECHK.TRANS64.TRYWAIT P0, [UR6], R16 ;  /* 0x00000010ff0075a7 */ /* 0x000e640008000146 */
[----:B-1----:R-:W-:Y:S05]  /*19e0*/  @!P0 BRA `(.L_x_24) ;  /* 0x0000004c00548947 */ /* 0x002fea0003800000 */
.L_x_23:
[----:B------:R-:W-:Y:S01]  /*19f0*/  ULDC UR7, c[0x0][0x50c] ;  /* 0x0001430000077ab9 */ /* 0x000fe20000000800 */
[----:B------:R-:W-:Y:S01]  /*1a00*/  ULEA UR8, UR5, UR17, 0x7 ;  /* 0x0000001105087291 */ /* 0x000fe2000f8e383f */
[----:B------:R-:W-:Y:S01]  /*1a10*/  WARPGROUP.ARRIVE ;  /* 0x00000000000079c5 */ /* 0x000fe20000000000 */
[----:B------:R-:W-:Y:S01]  /*1a20*/  UISETP.NE.AND UP0, UPT, UR7, 0x1, UPT ;  /* 0x000000010700788c */ /* 0x000fe2000bf05270 */
[----:B------:R-:W-:Y:S01]  /*1a30*/  CS2R R22, SRZ ;  /* 0x0000000000167805 */ /* 0x000fe2000001ff00 */
[----:B------:R-:W-:Y:S01]  /*1a40*/  ULEA UR10, UR5, UR18, 0x7 ;  /* 0x00000012050a7291 */ /* 0x000fe2000f8e383f */
[----:B------:R-:W-:Y:S01]  /*1a50*/  CS2R R56, SRZ ;  /* 0x0000000000387805 */ /* 0x000fe2000001ff00 */
[----:B------:R-:W-:Y:S01]  /*1a60*/  USEL UR7, URZ, 0x1, UP0 ;  /* 0x000000013f077887 */ /* 0x000fe20008000000 */
[----:B------:R-:W-:Y:S01]  /*1a70*/  CS2R R58, SRZ ;  /* 0x00000000003a7805 */ /* 0x000fe2000001ff00 */
[----:B------:R-:W-:Y:S01]  /*1a80*/  UMOV UR9, 0xc0000010 ;  /* 0xc000001000097882 */ /* 0x000fe20000000000 */
[----:B------:R-:W-:Y:S01]  /*1a90*/  UMOV UR11, 0xc0000010 ;  /* 0xc0000010000b7882 */ /* 0x000fe20000000000 */
[----:B------:R-:W-:Y:S01]  /*1aa0*/  UMOV UR6, 0x1 ;  /* 0x0000000100067882 */ /* 0x000fe20000000000 */
[----:B------:R-:W-:-:S02]  /*1ab0*/  CS2R R60, SRZ ;  /* 0x00000000003c7805 */ /* 0x000fc4000001ff00 */
[----:B------:R-:W-:Y:S01]  /*1ac0*/  ISETP.NE.AND P0, PT, RZ, UR7, PT ;  /* 0x00000007ff007c0c */ /* 0x000fe2000bf05270 */
[----:B------:R-:W-:Y:S01]  /*1ad0*/  QGMMA.64x64x32.F32.E5M2.E5M2 R24, gdesc[UR8], RZ, !UPT, gsb0 ;  /* 0x00e00000081879f3 */ /* 0x000fe2000c0038ff */
        /* <DEDUP_REMOVED lines=11> */
[----:B------:R-:W-:Y:S01]  /*1b90*/  CS2R R84, SRZ ;  /* 0x0000000000547805 */ /* 0x000fe2000001ff00 */
[----:B------:R-:W-:Y:S06]  /*1ba0*/  @!P0 BRA `(.L_x_25) ;  /* 0x0000000000888947 */ /* 0x000fec0003800000 */
[----:B------:R-:W-:Y:S02]  /*1bb0*/  WARPGROUP.DEPBAR.LE gsb0, 0x0 ;  /* 0x00008000000079c5 */ /* 0x000fe40000010000 */
[----:B------:R-:W-:-:S01]  /*1bc0*/  FADD R85, RZ, R24 ;  /* 0x00000018ff557221 */ /* 0x000fc20000000000 */
[----:B------:R-:W-:Y:S01]  /*1bd0*/  FADD R84, RZ, R25 ;  /* 0x00000019ff547221 */ /* 0x000fe20000000000 */
        /* <DEDUP_REMOVED lines=30> */
[----:B------:R-:W-:-:S06]  /*1dc0*/  UMOV UR6, URZ ;  /* 0x0000003f00067c82 */ /* 0x000fcc0008000000 */
.L_x_25:
[----:B------:R-:W-:-:S04]  /*1dd0*/  UIADD3 UR19, UR5, 0x1, URZ ;  /* 0x0000000105137890 */ /* 0x000fc8000fffe03f */
[----:B------:R-:W-:-:S04]  /*1de0*/  UISETP.NE.AND UP0, UPT, UR19, 0x3, UPT ;  /* 0x000000031300788c */ /* 0x000fc8000bf05270 */
[----:B------:R-:W-:Y:S02]  /*1df0*/  USEL UR8, URZ, 0x1, UP0 ;  /* 0x000000013f087887 */ /* 0x000fe40008000000 */
[----:B------:R-:W-:Y:S02]  /*1e00*/  USEL UR19, UR19, URZ, UP0 ;  /* 0x0000003f13137287 */ /* 0x000fe40008000000 */
[----:B------:R-:W-:-:S06]  /*1e10*/  ULOP3.LUT UR8, UR4, UR8, URZ, 0x3c, !UPT ;  /* 0x0000000804087292 */ /* 0x000fcc000f8e3c3f */
[----:B------:R-:W-:Y:S01]  /*1e20*/  IMAD.U32 R88, RZ, RZ, UR8 ;  /* 0x00000008ff587e24 */ /* 0x000fe2000f8e00ff */
[----:B------:R-:W-:-:S06]  /*1e30*/  UMOV UR8, 0x1 ;  /* 0x0000000100087882 */ /* 0x000fcc0000000000 */
.L_x_20:
[----:B------:R-:W-:-:S06]  /*1e40*/  UISETP.GE.AND UP0, UPT, UR14, 0x1, UPT ;  /* 0x000000010e00788c */ /* 0x000fcc000bf06270 */
[----:B------:R-:W-:-:S13]  /*1e50*/  PLOP3.LUT P0, PT, PT, PT, UP0, 0x80, 0x0 ;  /* 0x000000000000781c */ /* 0x000fda0003f0f008 */
[----:B------:R-:W-:Y:S05]  /*1e60*/  @!P0 BRA `(.L_x_26) ;  /* 0x0000000400548947 */ /* 0x000fea0003800000 */
[----:B01----:R-:W-:Y:S01]  /*1e70*/  IMAD.U32 R16, RZ, RZ, UR14 ;  /* 0x0000000eff107e24 */ /* 0x003fe2000f8e00ff */
[----:B------:R-:W-:Y:S01]  /*1e80*/  ULDC UR25, c[0x0][0x50c] ;  /* 0x0001430000197ab9 */ /* 0x000fe20000000800 */
[----:B------:R-:W-:-:S07]  /*1e90*/  IMAD.U32 R17, RZ, RZ, UR5 ;  /* 0x00000005ff117e24 */ /* 0x000fce000f8e00ff */
.L_x_34:
[----:B------:R-:W-:-:S13]  /*1ea0*/  ISETP.NE.AND P1, PT, R86, 0x3, PT ;  /* 0x000000035600780c */ /* 0x000fda0003f25270 */
[----:B------:R-:W-:Y:S05]  /*1eb0*/  @!P1 BRA `(.L_x_27) ;  /* 0x0000000000049947 */ /* 0x000fea0003800000 */
[----:B------:R-:W-:Y:S01]  /*1ec0*/  BPT.TRAP 0x1 ;  /* 0x000000040000795c */ /* 0x000fe20000300000 */
.L_x_27:
[----:B------:R-:W-:Y:S01]  /*1ed0*/  ULEA UR9, UR19, UR12, 0x3 ;  /* 0x0000000c13097291 */ /* 0x000fe2000f8e183f */
[----:B------:R-:W-:-:S08]  /*1ee0*/  SHF.L.U32 R18, R88, 0x1f, RZ ;  /* 0x0000001f58127819 */ /* 0x000fd000000006ff */
[----:B------:R0:W1:Y:S01]  /*1ef0*/  SYNCS.PHASECHK.TRANS64.TRYWAIT P0, [UR9], R18 ;  /* 0x00000012ff0075a7 */ /* 0x0000620008000149 */
[----:B------:R-:W-:Y:S05]  /*1f00*/  @!P1 BRA `(.L_x_28) ;  /* 0x0000000000049947 */ /* 0x000fea0003800000 */
[----:B------:R-:W-:Y:S01]  /*1f10*/  BPT.TRAP 0x1 ;  /* 0x000000040000795c */ /* 0x000fe20000300000 */
.L_x_28:
[----:B-1----:R-:W-:Y:S05]  /*1f20*/  @P0 BRA `(.L_x_29) ;  /* 0x0000000000080947 */ /* 0x002fea0003800000 */
[----:B------:R-:W1:Y:S02]  /*1f30*/  SYNCS.PHASECHK.TRANS64.TRYWAIT P0, [UR9], R18 ;  /* 0x00000012ff0075a7 */ /* 0x000e640008000149 */
[----:B-1----:R-:W-:Y:S05]  /*1f40*/  @!P0 BRA `(.L_x_30) ;  /* 0x0000004800148947 */ /* 0x002fea0003800000 */
.L_x_29:
[----:B------:R-:W-:Y:S01]  /*1f50*/  UISETP.NE.AND UP0, UPT, UR7, URZ, UPT ;  /* 0x0000003f0700728c */ /* 0x000fe2000bf05270 */
[----:B------:R-:W-:Y:S01]  /*1f60*/  WARPGROUP.ARRIVE ;  /* 0x00000000000079c5 */ /* 0x000fe20000000000 */
[----:B------:R-:W-:Y:S02]  /*1f70*/  ULEA UR10, UR19, UR18, 0x7 ;  /* 0x00000012130a7291 */ /* 0x000fe4000f8e383f */
[----:B------:R-:W-:Y:S01]  /*1f80*/  USEL UR8, UR8, URZ, !UP0 ;  /* 0x0000003f08087287 */ /* 0x000fe2000c000000 */
[----:B------:R-:W-:Y:S01]  /*1f90*/  UMOV UR9, 0xc0000010 ;  /* 0xc000001000097882 */ /* 0x000fe20000000000 */
[----:B------:R-:W-:Y:S02]  /*1fa0*/  UMOV UR11, 0xc0000010 ;  /* 0xc0000010000b7882 */ /* 0x000fe40000000000 */
[----:B------:R-:W-:Y:S02]  /*1fb0*/  UISETP.NE.U32.AND UP0, UPT, UR8, URZ, UPT ;  /* 0x0000003f0800728c */ /* 0x000fe4000bf05070 */
[----:B------:R-:W-:-:S02]  /*1fc0*/  ULEA UR8, UR19, UR17, 0x7 ;  /* 0x0000001113087291 */ /* 0x000fc4000f8e383f */
[----:B------:R-:W-:-:S07]  /*1fd0*/  UIADD3 UR6, UR6, 0x1, URZ ;  /* 0x0000000106067890 */ /* 0x000fce000fffe03f */
[----:B------:R-:W-:Y:S01]  /*1fe0*/  QGMMA.64x64x32.F32.E5M2.E5M2 R24, gdesc[UR8], R24, UP0, gsb0 ;  /* 0x00e00000081879f3 */ /* 0x000fe2000b803818 */
[----:B------:R-:W-:-:S04]  /*1ff0*/  UISETP.NE.AND UP0, UPT, UR6, UR25, UPT ;  /* 0x000000190600728c */ /* 0x000fc8000bf05270 */
[----:B------:R-:W-:-:S06]  /*2000*/  USEL UR7, URZ, 0x1, UP0 ;  /* 0x000000013f077887 */ /* 0x000fcc0008000000 */
[----:B------:R-:W-:Y:S01]  /*2010*/  ISETP.NE.AND P0, PT, RZ, UR7, PT ;  /* 0x00000007ff007c0c */ /* 0x000fe2000bf05270 */
[----:B------:R-:W-:-:S12]  /*2020*/  WARPGROUP.DEPBAR.LE gsb0, 0x1 ;  /* 0x00008000000079c5 */ /* 0x000fd80000010100 */
[----:B------:R-:W-:Y:S05]  /*2030*/  @!P0 BRA `(.L_x_31) ;  /* 0x0000000000888947 */ /* 0x000fea0003800000 */
[----:B------:R-:W-:Y:S02]  /*2040*/  WARPGROUP.DEPBAR.LE gsb0, 0x0 ;  /* 0x00008000000079c5 */ /* 0x000fe40000010000 */
[----:B------:R-:W-:-:S01]  /*2050*/  FADD R85, R24, R85 ;  /* 0x0000005518557221 */ /* 0x000fc20000000000 */
[----:B------:R-:W-:Y:S01]  /*2060*/  FADD R84, R25, R84 ;  /* 0x0000005419547221 */ /* 0x000fe20000000000 */
        /* <DEDUP_REMOVED lines=30> */
[----:B------:R-:W-:-:S06]  /*2250*/  UMOV UR6, URZ ;  /* 0x0000003f00067c82 */ /* 0x000fcc0008000000 */
.L_x_31:
[----:B------:R-:W-:Y:S05]  /*2260*/  @!P1 BRA `(.L_x_32) ;  /* 0x0000000000049947 */ /* 0x000fea0003800000 */
[----:B------:R-:W-:Y:S01]  /*2270*/  BPT.TRAP 0x1 ;  /* 0x000000040000795c */ /* 0x000fe20000300000 */
.L_x_32:
[----:B------:R-:W-:-:S13]  /*2280*/  ISETP.NE.AND P0, PT, R13, RZ, PT ;  /* 0x000000ff0d00720c */ /* 0x000fda0003f05270 */
[----:B01----:R-:W-:-:S05]  /*2290*/  @P0 LEA R18, R17, UR12, 0x3 ;  /* 0x0000000c11120c11 */ /* 0x003fca000f8e18ff */
[----:B------:R-:W-:-:S05]  /*22a0*/  @P0 VIADD R19, R18, 0x18 ;  /* 0x0000001812130836 */ /* 0x000fca0000000000 */
[----:B------:R-:W-:-:S04]  /*22b0*/  @P0 PRMT R19, R12, 0x654, R19 ;  /* 0x000006540c130816 */ /* 0x000fc80000000013 */
[----:B------:R0:W-:Y:S01]  /*22c0*/  @P0 SYNCS.ARRIVE.TRANS64.RED.A1T0 RZ, [R19+URZ], RZ ;  /* 0x000000ff13ff09a7 */ /* 0x0001e2000810043f */
[----:B------:R-:W-:-:S13]  /*22d0*/  ISETP.GT.U32.AND P0, PT, R7, 0x1, PT ;  /* 0x000000010700780c */ /* 0x000fda0003f04070 */
[----:B0-----:R-:W-:Y:S05]  /*22e0*/  @P0 BRA `(.L_x_33) ;  /* 0x0000000000040947 */ /* 0x001fea0003800000 */
[----:B------:R-:W-:Y:S01]  /*22f0*/  BPT.TRAP 0x1 ;  /* 0x000000040000795c */ /* 0x000fe20000300000 */
.L_x_33:
[----:B------:R-:W-:Y:S01]  /*2300*/  UIADD3 UR19, UR19, 0x1, URZ ;  /* 0x0000000113137890 */ /* 0x000fe2000fffe03f */
[C---:B------:R-:W-:Y:S01]  /*2310*/  ISETP.GT.AND P1, PT, R16.reuse, 0x1, PT ;  /* 0x000000011000780c */ /* 0x040fe20003f24270 */
[----:B------:R-:W-:Y:S02]  /*2320*/  VIADD R17, R17, 0x1 ;  /* 0x0000000111117836 */ /* 0x000fe40000000000 */
[----:B------:R-:W-:Y:S01]  /*2330*/  UISETP.NE.AND UP0, UPT, UR19, 0x3, UPT ;  /* 0x000000031300788c */ /* 0x000fe2000bf05270 */
[----:B------:R-:W-:Y:S02]  /*2340*/  VIADD R16, R16, 0xffffffff ;  /* 0xffffffff10107836 */ /* 0x000fe40000000000 */
[C---:B------:R-:W-:Y:S01]  /*2350*/  ISETP.NE.AND P0, PT, R17.reuse, 0x3, PT ;  /* 0x000000031100780c */ /* 0x040fe20003f05270 */
[----:B------:R-:W-:Y:S02]  /*2360*/  USEL UR8, URZ, 0x1, UP0 ;  /* 0x000000013f087887 */ /* 0x000fe40008000000 */
[----:B------:R-:W-:Y:S01]  /*2370*/  USEL UR19, UR19, URZ, UP0 ;  /* 0x0000003f13137287 */ /* 0x000fe20008000000 */
[----:B------:R-:W-:-:S03]  /*2380*/  SEL R17, R17, RZ, P0 ;  /* 0x000000ff11117207 */ /* 0x000fc60000000000 */
[----:B------:R-:W-:Y:S01]  /*2390*/  LOP3.LUT R88, R88, UR8, RZ, 0x3c, !PT ;  /* 0x0000000858587c12 */ /* 0x000fe2000f8e3cff */
[----:B------:R-:W-:Y:S01]  /*23a0*/  UMOV UR8, 0x1 ;  /* 0x0000000100087882 */ /* 0x000fe20000000000 */
[----:B------:R-:W-:Y:S06]  /*23b0*/  @P1 BRA `(.L_x_34) ;  /* 0xfffffff800b81947 */ /* 0x000fec000383ffff */
.L_x_26:
[----:B------:R-:W-:Y:S01]  /*23c0*/  UISETP.NE.AND UP0, UPT, UR6, URZ, UPT ;  /* 0x0000003f0600728c */ /* 0x000fe2000bf05270 */
[----:B01----:R-:W0:Y:S01]  /*23d0*/  LDC R16, c[0x0][0x28c] ;  /* 0x0000a300ff107b82 */ /* 0x003e220000000800 */
[----:B------:R-:W-:Y:S02]  /*23e0*/  IMAD.U32 R17, RZ, RZ, UR24 ;  /* 0x00000018ff117e24 */ /* 0x000fe4000f8e00ff */
[----:B------:R-:W-:-:S06]  /*23f0*/  USEL UR6, URZ, 0x1, !UP0 ;  /* 0x000000013f067887 */ /* 0x000fcc000c000000 */
[----:B------:R-:W-:-:S13]  /*2400*/  ISETP.NE.AND P0, PT, RZ, UR6, PT ;  /* 0x00000006ff007c0c */ /* 0x000fda000bf05270 */
[----:B------:R-:W-:Y:S05]  /*2410*/  @!P0 BRA `(.L_x_35) ;  /* 0x0000000000848947 */ /* 0x000fea0003800000 */
[----:B------:R-:W-:Y:S02]  /*2420*/  WARPGROUP.DEPBAR.LE gsb0, 0x0 ;  /* 0x00008000000079c5 */ /* 0x000fe40000010000 */
[----:B------:R-:W-:Y:S01]  /*2430*/  FADD R85, R24, R85 ;  /* 0x0000005518557221 */ /* 0x000fe20000000000 */
        /* <DEDUP_REMOVED lines=30> */
[----:B------:R-:W-:-:S07]  /*2620*/  FADD R22, R22, R55 ;  /* 0x0000003716167221 */ /* 0x000fce0000000000 */
.L_x_35:
[----:B0-----:R-:W-:Y:S01]  /*2630*/  ISETP.GE.AND P0, PT, R16, 0x1, PT ;  /* 0x000000011000780c */ /* 0x001fe20003f06270 */
[----:B------:R0:W-:Y:S01]  /*2640*/  SYNCS.ARRIVE.TRANS64.A1T0 RZ, [R17+UR23], RZ ;  /* 0x000000ff11ff79a7 */ /* 0x0001e20008100017 */
[----:B------:R-:W-:-:S11]  /*2650*/  WARPGROUP.DEPBAR.LE gsb0, 0x0 ;  /* 0x00008000000079c5 */ /* 0x000fd60000010000 */
[----:B------:R-:W-:Y:S05]  /*2660*/  @!P0 BRA `(.L_x_36) ;  /* 0x0000000000488947 */ /* 0x000fea0003800000 */
[----:B------:R-:W-:-:S13]  /*2670*/  ISETP.NE.AND P0, PT, R86, 0x3, PT ;  /* 0x000000035600780c */ /* 0x000fda0003f05270 */
[----:B------:R-:W-:Y:S05]  /*2680*/  @!P0 BRA `(.L_x_37) ;  /* 0x0000000000048947 */ /* 0x000fea0003800000 */
[----:B------:R-:W-:Y:S01]  /*2690*/  BPT.TRAP 0x1 ;  /* 0x000000040000795c */ /* 0x000fe20000300000 */
.L_x_37:
[----:B------:R-:W-:-:S13]  /*26a0*/  ISETP.NE.AND P0, PT, R13, RZ, PT ;  /* 0x000000ff0d00720c */ /* 0x000fda0003f05270 */
[----:B------:R-:W-:-:S05]  /*26b0*/  VOTEU.ANY UP0, P0 ;  /* 0x00000000003f7886 */ /* 0x000fca0000000100 */
[----:B------:R-:W-:-:S06]  /*26c0*/  @UP0 UIADD3 UR6, UR14, UR5, URZ ;  /* 0x000000050e060290 */ /* 0x000fcc000fffe03f */
[----:B------:R-:W-:Y:S02]  /*26d0*/  IMAD.U32 R16, RZ, RZ, UR6 ;  /* 0x00000006ff107e24 */ /* 0x000fe4000f8e00ff */
[----:B------:R-:W-:Y:S02]  /*26e0*/  IMAD.U32 R19, RZ, RZ, UR6 ;  /* 0x00000006ff137e24 */ /* 0x000fe4000f8e00ff */
[----:B0-----:R-:W-:-:S05]  /*26f0*/  @P0 IMAD.WIDE.U32 R16, R16, -0x55555555, RZ ;  /* 0xaaaaaaab10100825 */ /* 0x001fca00078e00ff */
[----:B------:R-:W-:-:S05]  /*2700*/  @P0 SHF.R.U32.HI R16, RZ, 0x1, R17 ;  /* 0x00000001ff100819 */ /* 0x000fca0000011611 */
[----:B------:R-:W-:-:S05]  /*2710*/  @P0 IMAD R16, R16, -0x3, R19 ;  /* 0xfffffffd10100824 */ /* 0x000fca00078e0213 */
[----:B------:R-:W-:-:S05]  /*2720*/  @P0 LEA R16, R16, UR12, 0x3 ;  /* 0x0000000c10100c11 */ /* 0x000fca000f8e18ff */
[----:B------:R-:W-:-:S05]  /*2730*/  @P0 VIADD R17, R16, 0x18 ;  /* 0x0000001810110836 */ /* 0x000fca0000000000 */
[----:B------:R-:W-:-:S04]  /*2740*/  @P0 PRMT R17, R12, 0x654, R17 ;  /* 0x000006540c110816 */ /* 0x000fc80000000011 */
[----:B------:R1:W-:Y:S01]  /*2750*/  @P0 SYNCS.ARRIVE.TRANS64.RED.A1T0 RZ, [R17+URZ], RZ ;  /* 0x000000ff11ff09a7 */ /* 0x0003e2000810043f */
[----:B------:R-:W-:-:S13]  /*2760*/  ISETP.GT.U32.AND P0, PT, R7, 0x1, PT ;  /* 0x000000010700780c */ /* 0x000fda0003f04070 */
[----:B-1----:R-:W-:Y:S05]  /*2770*/  @P0 BRA `(.L_x_36) ;  /* 0x0000000000040947 */ /* 0x002fea0003800000 */
[----:B------:R-:W-:Y:S01]  /*2780*/  BPT.TRAP 0x1 ;  /* 0x000000040000795c */ /* 0x000fe20000300000 */
.L_x_36:
[----:B------:R-:W-:Y:S01]  /*2790*/  SHF.L.U32 R16, R87, 0x1f, RZ ;  /* 0x0000001f57107819 */ /* 0x000fe200000006ff */
[----:B------:R-:W-:Y:S01]  /*27a0*/  UIADD3 UR5, UR22, UR5, URZ ;  /* 0x0000000516057290 */ /* 0x000fe2000fffe03f */
[----:B------:R-:W1:Y:S01]  /*27b0*/  LDC R31, c[0x0][0x288] ;  /* 0x0000a200ff1f7b82 */ /* 0x000e620000000800 */
[----:B------:R-:W-:Y:S01]  /*27c0*/  UISETP.GE.U32.AND UP1, UPT, UR22, 0x3, UPT ;  /* 0x000000031600788c */ /* 0x000fe2000bf26070 */
[----:B------:R-:W-:Y:S01]  /*27d0*/  IMAD.SHL.U32 R24, R20, 0x2, RZ ;  /* 0x0000000214187824 */ /* 0x000fe200078e00ff */
[----:B------:R-:W-:Y:S02]  /*27e0*/  UISETP.GT.U32.AND UP0, UPT, UR5, 0x2, UPT ;  /* 0x000000020500788c */ /* 0x000fe4000bf04070 */
[----:B------:R-:W-:Y:S02]  /*27f0*/  UIMAD.WIDE.U32 UR6, UR5, -0x55555555, URZ ;  /* 0xaaaaaaab050678a5 */ /* 0x000fe4000f8e003f */
[----:B------:R-:W-:Y:S01]  /*2800*/  UISETP.LT.U32.AND UP0, UPT, UR22, 0x3, UP0 ;  /* 0x000000031600788c */ /* 0x000fe20008701070 */
[----:B------:R-:W4:Y:S01]  /*2810*/  SYNCS.PHASECHK.TRANS64.TRYWAIT P0, [UR15+0x8], R16 ;  /* 0x00000810ff0075a7 */ /* 0x000f22000800014f */
[----:B------:R-:W-:Y:S01]  /*2820*/  USHF.R.U32.HI UR6, URZ, 0x1, UR7 ;  /* 0x000000013f067899 */ /* 0x000fe20008011607 */
[----:B------:R-:W-:Y:S01]  /*2830*/  SHF.R.S32.HI R25, RZ, 0x1f, R24 ;  /* 0x0000001fff197819 */ /* 0x000fe20000011418 */
[----:B------:R-:W-:-:S02]  /*2840*/  USEL UR8, URZ, 0x1, !UP0 ;  /* 0x000000013f087887 */ /* 0x000fc4000c000000 */
[----:B------:R-:W-:Y:S02]  /*2850*/  UIMAD UR5, UR6, -0x3, UR5 ;  /* 0xfffffffd060578a4 */ /* 0x000fe4000f8e0205 */
[----:B------:R-:W-:-:S04]  /*2860*/  ULOP3.LUT UR4, UR4, UR8, URZ, 0x3c, !UPT ;  /* 0x0000000804047292 */ /* 0x000fc8000f8e3c3f */
[----:B------:R-:W-:Y:S01]  /*2870*/  @UP1 ULOP3.LUT UR4, UR4, 0x1, UR6, 0x78, !UPT ;  /* 0x0000000104041892 */ /* 0x000fe2000f8e7806 */
[----:B-1--4-:R-:W-:Y:S11]  /*2880*/  @!P0 BRA `(.L_x_38) ;  /* 0x0000003c00dc8947 */ /* 0x012ff60003800000 */
.L_x_131:
[----:B------:R-:W-:Y:S01]  /*2890*/  IMAD.SHL.U32 R33, R4, 0x40, RZ ;  /* 0x0000004004217824 */ /* 0x000fe200078e00ff */
[----:B------:R-:W-:Y:S01]  /*28a0*/  ULDC UR8, c[0x0][0x284] ;  /* 0x0000a10000087ab9 */ /* 0x000fe20000000800 */
[----:B------:R-:W-:Y:S01]  /*28b0*/  IMAD.SHL.U32 R4, R6, 0x40, RZ ;  /* 0x0000004006047824 */ /* 0x000fe200078e00ff */
[----:B------:R-:W-:Y:S01]  /*28c0*/  SHF.R.S32.HI R32, RZ, 0x1f, R5 ;  /* 0x0000001fff207819 */ /* 0x000fe20000011405 */
[----:B------:R-:W-:Y:S01]  /*28d0*/  ULDC.64 UR6, c[0x0][0x5d0] ;  /* 0x0001740000067ab9 */ /* 0x000fe20000000a00 */
[----:B------:R-:W-:Y:S01]  /*28e0*/  SHF.R.S32.HI R30, RZ, 0x1f, R33 ;  /* 0x0000001fff1e7819 */ /* 0x000fe20000011421 */
[----:B0-----:R-:W-:Y:S01]  /*28f0*/  IMAD.WIDE.U32 R16, R5, UR6, R24 ;  /* 0x0000000605107c25 */ /* 0x001fe2000f8e0018 */
[----:B------:R-:W-:-:S03]  /*2900*/  ISETP.GE.AND P0, PT, R4, UR8, PT ;  /* 0x0000000804007c0c */ /* 0x000fc6000bf06270 */
[----:B------:R-:W-:Y:S01]  /*2910*/  IMAD R18, R32, UR6, RZ ;  /* 0x0000000620127c24 */ /* 0x000fe2000f8e02ff */
[C---:B------:R-:W-:Y:S02]  /*2920*/  ISETP.GE.OR P0, PT, R33.reuse, R31, P0 ;  /* 0x0000001f2100720c */ /* 0x040fe40000706670 */
[----:B------:R-:W-:Y:S01]  /*2930*/  IADD3 R16, P1, R33, R16, RZ ;  /* 0x0000001021107210 */ /* 0x000fe20007f3e0ff */
[----:B------:R-:W-:-:S05]  /*2940*/  IMAD R19, R5, UR7, R18 ;  /* 0x0000000705137c24 */ /* 0x000fca000f8e0212 */
[----:B------:R-:W-:-:S05]  /*2950*/  IADD3.X R17, R30, R17, R19, P1, !PT ;  /* 0x000000111e117210 */ /* 0x000fca0000ffe413 */
[----:B------:R-:W-:Y:S05]  /*2960*/  @P0 BRA `(.L_x_39) ;  /* 0x0000002400a80947 */ /* 0x000fea0003800000 */
[----:B------:R-:W0:Y:S01]  /*2970*/  LDC.64 R26, c[0x0][0x5c8] ;  /* 0x00017200ff1a7b82 */ /* 0x000e220000000a00 */
[----:B------:R-:W-:Y:S01]  /*2980*/  IMAD.WIDE R28, R6, 0x40, R10 ;  /* 0x00000040061c7825 */ /* 0x000fe200078e020a */
[----:B------:R-:W-:Y:S01]  /*2990*/  ULDC.64 UR6, c[0x0][0x5c0] ;  /* 0x0001700000067ab9 */ /* 0x000fe20000000a00 */
[----:B------:R-:W-:Y:S02]  /*29a0*/  BSSY B0, `(.L_x_39) ;  /* 0x0000266000007945 */ /* 0x000fe40003800000 */
[-C--:B0-----:R-:W-:Y:S02]  /*29b0*/  IMAD R6, R29, R26.reuse, RZ ;  /* 0x0000001a1d067224 */ /* 0x081fe400078e02ff */
[----:B------:R-:W-:-:S04]  /*29c0*/  IMAD.WIDE.U32 R16, R28, R26, R16 ;  /* 0x0000001a1c107225 */ /* 0x000fc800078e0010 */
[----:B------:R-:W-:Y:S01]  /*29d0*/  IMAD R19, R28, R27, R6 ;  /* 0x0000001b1c137224 */ /* 0x000fe200078e0206 */
[----:B------:R-:W-:Y:S02]  /*29e0*/  LEA R18, P0, R26, R16, 0x3 ;  /* 0x000000101a127211 */ /* 0x000fe400078018ff */
[----:B------:R-:W-:Y:S01]  /*29f0*/  IADD3 R16, P1, R16, UR6, RZ ;  /* 0x0000000610107c10 */ /* 0x000fe2000ff3e0ff */
[----:B------:R-:W-:Y:S01]  /*2a00*/  IMAD.IADD R19, R17, 0x1, R19 ;  /* 0x0000000111137824 */ /* 0x000fe200078e0213 */
[----:B------:R-:W-:-:S04]  /*2a10*/  IADD3 R18, P2, R18, UR6, RZ ;  /* 0x0000000612127c10 */ /* 0x000fc8000ff5e0ff */
[----:B------:R-:W-:Y:S01]  /*2a20*/  LEA.HI.X R6, R26, R19, R27, 0x3, P0 ;  /* 0x000000131a067211 */ /* 0x000fe200000f1c1b */
[----:B------:R-:W-:Y:S01]  /*2a30*/  IMAD R26, R20, -0x2, R31 ;  /* 0xfffffffe141a7824 */ /* 0x000fe200078e021f */
[----:B---3-5:R-:W-:Y:S02]  /*2a40*/  FSETP.NEU.AND P0, PT, R15, RZ, PT ;  /* 0x000000ff0f00720b */ /* 0x028fe40003f0d000 */
[----:B------:R-:W-:Y:S01]  /*2a50*/  IADD3.X R17, R19, UR7, RZ, P1, !PT ;  /* 0x0000000713117c10 */ /* 0x000fe20008ffe4ff */
[----:B------:R-:W-:Y:S01]  /*2a60*/  IMAD.IADD R26, R26, 0x1, -R33 ;  /* 0x000000011a1a7824 */ /* 0x000fe200078e0a21 */
[----:B------:R-:W-:Y:S01]  /*2a70*/  IADD3.X R19, R6, UR7, RZ, P2, !PT ;  /* 0x0000000706137c10 */ /* 0x000fe200097fe4ff */
[----:B------:R-:W-:-:S08]  /*2a80*/  IMAD.IADD R6, R21, 0x1, -R4 ;  /* 0x0000000115067824 */ /* 0x000fd000078e0a04 */
[----:B------:R-:W-:Y:S05]  /*2a90*/  @!P0 BRA `(.L_x_40) ;  /* 0x0000001c00188947 */ /* 0x000fea0003800000 */
[----:B------:R-:W-:Y:S01]  /*2aa0*/  ULDC.64 UR6, c[0x0][0x5b8] ;  /* 0x00016e0000067ab9 */ /* 0x000fe20000000a00 */
[----:B------:R-:W-:Y:S01]  /*2ab0*/  ULDC.64 UR8, c[0x0][0x5a8] ;  /* 0x00016a0000087ab9 */ /* 0x000fe20000000a00 */
[----:B------:R-:W-:Y:S01]  /*2ac0*/  IMAD.WIDE.U32 R24, R5, UR6, R24 ;  /* 0x0000000605187c25 */ /* 0x000fe2000f8e0018 */
[----:B------:R-:W-:Y:S03]  /*2ad0*/  BSSY B1, `(.L_x_41) ;  /* 0x0000010000017945 */ /* 0x000fe60003800000 */
[----:B------:R-:W-:Y:S01]  /*2ae0*/  IMAD R4, R32, UR6, RZ ;  /* 0x0000000620047c24 */ /* 0x000fe2000f8e02ff */
[----:B------:R-:W-:-:S03]  /*2af0*/  IADD3 R24, P0, R33, R24, RZ ;  /* 0x0000001821187210 */ /* 0x000fc60007f1e0ff */
[----:B------:R-:W-:Y:S01]  /*2b00*/  IMAD R5, R5, UR7, R4 ;  /* 0x0000000705057c24 */ /* 0x000fe2000f8e0204 */
[----:B------:R-:W-:Y:S02]  /*2b10*/  ULDC.64 UR6, c[0x0][0x5b0] ;  /* 0x00016c0000067ab9 */ /* 0x000fe40000000a00 */
[----:B------:R-:W-:Y:S02]  /*2b20*/  IMAD R27, R29, UR6, RZ ;  /* 0x000000061d1b7c24 */ /* 0x000fe4000f8e02ff */
[----:B------:R-:W-:Y:S02]  /*2b30*/  IADD3.X R25, R30, R25, R5, P0, !PT ;  /* 0x000000191e197210 */ /* 0x000fe400007fe405 */
[----:B------:R-:W-:Y:S01]  /*2b40*/  ISETP.GE.AND P0, PT, R26, 0x1, PT ;  /* 0x000000011a00780c */ /* 0x000fe20003f06270 */
[C---:B------:R-:W-:Y:S02]  /*2b50*/  IMAD R27, R28.reuse, UR7, R27 ;  /* 0x000000071c1b7c24 */ /* 0x040fe4000f8e021b */
[----:B------:R-:W-:Y:S01]  /*2b60*/  IMAD.WIDE.U32 R4, R28, UR6, R24 ;  /* 0x000000061c047c25 */ /* 0x000fe2000f8e0018 */
[----:B------:R-:W-:-:S02]  /*2b70*/  ISETP.LT.OR P3, PT, R6, 0x1, !P0 ;  /* 0x000000010600780c */ /* 0x000fc40004761670 */
[----:B------:R-:W-:-:S04]  /*2b80*/  IADD3 R4, P1, R4, UR8, RZ ;  /* 0x0000000804047c10 */ /* 0x000fc8000ff3e0ff */
[--C-:B------:R-:W-:Y:S02]  /*2b90*/  IADD3.X R5, R5, UR9, R27.reuse, P1, !PT ;  /* 0x0000000905057c10 */ /* 0x100fe40008ffe41b */
[----:B------:R-:W-:-:S05]  /*2ba0*/  PRMT R27, RZ, 0x7610, R27 ;  /* 0x00007610ff1b7816 */ /* 0x000fca000000001b */
[----:B------:R-:W-:Y:S05]  /*2bb0*/  @P3 BRA `(.L_x_42) ;  /* 0x0000000000043947 */ /* 0x000fea0003800000 */
[----:B------:R0:W5:Y:S02]  /*2bc0*/  LDG.E.U8 R27, desc[UR20][R4.64] ;  /* 0x00000014041b7981 */ /* 0x000164000c1e1100 */
.L_x_42:
[----:B------:R-:W-:Y:S05]  /*2bd0*/  BSYNC B1 ;  /* 0x0000000000017941 */ /* 0x000fea0003800000 */
.L_x_41:
[----:B-----5:R-:W-:Y:S01]  /*2be0*/  LOP3.LUT R27, R27, 0xff, RZ, 0xc0, !PT ;  /* 0x000000ff1b1b7812 */ /* 0x020fe200078ec0ff */
[----:B------:R-:W-:Y:S01]  /*2bf0*/  BSSY B1, `(.L_x_43) ;  /* 0x000000c000017945 */ /* 0x000fe20003800000 */
[----:B------:R-:W-:Y:S02]  /*2c00*/  ISETP.GE.AND P1, PT, R26, 0x2, PT ;  /* 0x000000021a00780c */ /* 0x000fe40003f26270 */
[----:B------:R-:W-:Y:S02]  /*2c10*/  F2FP.F16.E5M2.UNPACK_B R27, R27 ;  /* 0x0000001bff1b723e */ /* 0x000fe400020004ff */
[----:B------:R-:W-:-:S03]  /*2c20*/  ISETP.LT.OR P2, PT, R6, 0x1, !P1 ;  /* 0x000000010600780c */ /* 0x000fc60004f41670 */
[----:B------:R-:W-:Y:S01]  /*2c30*/  HADD2.F32 R30, -RZ, R27.H0_H0 ;  /* 0x2000001bff1e7230 */ /* 0x000fe20000004100 */
[----:B------:R-:W-:-:S04]  /*2c40*/  PRMT R27, RZ, 0x7610, R27 ;  /* 0x00007610ff1b7816 */ /* 0x000fc8000000001b */
[----:B------:R-:W-:-:S04]  /*2c50*/  FMUL R30, R30, R15 ;  /* 0x0000000f1e1e7220 */ /* 0x000fc80000400000 */
[----:B--2---:R-:W-:-:S05]  /*2c60*/  FFMA R30, R85, R14, R30 ;  /* 0x0000000e551e7223 */ /* 0x004fca000000001e */
[----:B------:R-:W-:-:S05]  /*2c70*/  F2FP.SATFINITE.E5M2.F32.PACK_AB_MERGE_C R31, RZ, R30, RZ ;  /* 0x0000001eff1f723e */ /* 0x000fca00048060ff */
[----:B------:R1:W-:Y:S01]  /*2c80*/  @!P3 STG.E.U8 desc[UR20][R16.64], R31 ;  /* 0x0000001f1000b986 */ /* 0x0003e2000c101114 */
[----:B------:R-:W-:Y:S05]  /*2c90*/  @P2 BRA `(.L_x_44) ;  /* 0x0000000000042947 */ /* 0x000fea0003800000 */
[----:B------:R2:W5:Y:S02]  /*2ca0*/  LDG.E.U8 R27, desc[UR20][R4.64+0x1] ;  /* 0x00000114041b7981 */ /* 0x000564000c1e1100 */
.L_x_44:
[----:B------:R-:W-:Y:S05]  /*2cb0*/  BSYNC B1 ;  /* 0x0000000000017941 */ /* 0x000fea0003800000 */
.L_x_43:
[----:B-----5:R-:W-:Y:S01]  /*2cc0*/  LOP3.LUT R27, R27, 0xff, RZ, 0xc0, !PT ;  /* 0x000000ff1b1b7812 */ /* 0x020fe200078ec0ff */
[----:B------:R-:W-:Y:S01]  /*2cd0*/  BSSY B1, `(.L_x_45) ;  /* 0x0000012000017945 */ /* 0x000fe20003800000 */
[----:B-1----:R-:W-:Y:S02]  /*2ce0*/  IADD3 R31, P3, R28, 0x8, RZ ;  /* 0x000000081c1f7810 */ /* 0x002fe40007f7e0ff */
[----:B------:R-:W-:Y:S02]  /*2cf0*/  F2FP.F16.E5M2.UNPACK_B R27, R27 ;  /* 0x0000001bff1b723e */ /* 0x000fe400020004ff */
[----:B------:R-:W-:Y:S01]  /*2d00*/  ISETP.LT.OR P0, PT, R6, 0x9, !P0 ;  /* 0x000000090600780c */ /* 0x000fe20004701670 */
[----:B------:R-:W-:Y:S02]  /*2d10*/  IMAD.X R29, RZ, RZ, R29, P3 ;  /* 0x000000ffff1d7224 */ /* 0x000fe400018e061d */
[----:B------:R-:W-:Y:S02]  /*2d20*/  HADD2.F32 R28, -RZ, R27.H0_H0 ;  /* 0x2000001bff1c7230 */ /* 0x000fe40000004100 */
[----:B------:R-:W-:-:S04]  /*2d30*/  IMAD.WIDE.U32 R24, R31, UR6, R24 ;  /* 0x000000061f187c25 */ /* 0x000fc8000f8e0018 */
[----:B------:R-:W-:Y:S01]  /*2d40*/  FMUL R27, R28, R15 ;  /* 0x0000000f1c1b7220 */ /* 0x000fe20000400000 */
[----:B------:R-:W-:Y:S01]  /*2d50*/  IMAD R28, R29, UR6, RZ ;  /* 0x000000061d1c7c24 */ /* 0x000fe2000f8e02ff */
[----:B------:R-:W-:Y:S02]  /*2d60*/  IADD3 R24, P3, R24, UR8, RZ ;  /* 0x0000000818187c10 */ /* 0x000fe4000ff7e0ff */
[----:B------:R-:W-:Y:S01]  /*2d70*/  FFMA R27, R84, R14, R27 ;  /* 0x0000000e541b7223 */ /* 0x000fe2000000001b */
[----:B------:R-:W-:-:S04]  /*2d80*/  IMAD R31, R31, UR7, R28 ;  /* 0x000000071f1f7c24 */ /* 0x000fc8000f8e021c */
[----:B------:R-:W-:Y:S02]  /*2d90*/  F2FP.SATFINITE.E5M2.F32.PACK_AB_MERGE_C R29, RZ, R27, RZ ;  /* 0x0000001bff1d723e */ /* 0x000fe400048060ff */
[----:B------:R-:W-:Y:S02]  /*2da0*/  IADD3.X R25, R25, UR9, R31, P3, !PT ;  /* 0x0000000919197c10 */ /* 0x000fe40009ffe41f */
[----:B------:R-:W-:Y:S01]  /*2db0*/  PRMT R27, RZ, 0x7610, R27 ;  /* 0x00007610ff1b7816 */ /* 0x000fe2000000001b */
[----:B------:R1:W-:Y:S01]  /*2dc0*/  @!P2 STG.E.U8 desc[UR20][R16.64+0x1], R29 ;  /* 0x0000011d1000a986 */ /* 0x0003e2000c101114 */
[----:B------:R-:W-:Y:S05]  /*2dd0*/  @P0 BRA `(.L_x_46) ;  /* 0x0000000000040947 */ /* 0x000fea0003800000 */
[----:B------:R3:W5:Y:S02]  /*2de0*/  LDG.E.U8 R27, desc[UR20][R24.64] ;  /* 0x00000014181b7981 */ /* 0x000764000c1e1100 */
.L_x_46:
[----:B------:R-:W-:Y:S05]  /*2df0*/  BSYNC B1 ;  /* 0x0000000000017941 */ /* 0x000fea0003800000 */
.L_x_45:
[----:B-----5:R-:W-:Y:S01]  /*2e00*/  LOP3.LUT R27, R27, 0xff, RZ, 0xc0, !PT ;  /* 0x000000ff1b1b7812 */ /* 0x020fe200078ec0ff */
[----:B------:R-:W-:Y:S01]  /*2e10*/  BSSY B1, `(.L_x_47) ;  /* 0x000000b000017945 */ /* 0x000fe20003800000 */
[----:B------:R-:W-:Y:S02]  /*2e20*/  ISETP.LT.OR P1, PT, R6, 0x9, !P1 ;  /* 0x000000090600780c */ /* 0x000fe40004f21670 */
[----:B------:R-:W-:-:S05]  /*2e30*/  F2FP.F16.E5M2.UNPACK_B R27, R27 ;  /* 0x0000001bff1b723e */ /* 0x000fca00020004ff */
[----:B------:R-:W-:Y:S01]  /*2e40*/  HADD2.F32 R28, -RZ, R27.H0_H0 ;  /* 0x2000001bff1c7230 */ /* 0x000fe20000004100 */
[----:B------:R-:W-:-:S04]  /*2e50*/  PRMT R27, RZ, 0x7610, R27 ;  /* 0x00007610ff1b7816 */ /* 0x000fc8000000001b */
[----:B------:R-:W-:-:S04]  /*2e60*/  FMUL R28, R28, R15 ;  /* 0x0000000f1c1c7220 */ /* 0x000fc80000400000 */
[----:B------:R-:W-:-:S05]  /*2e70*/  FFMA R28, R83, R14, R28 ;  /* 0x0000000e531c7223 */ /* 0x000fca000000001c */
[----:B-1----:R-:W-:-:S05]  /*2e80*/  F2FP.SATFINITE.E5M2.F32.PACK_AB_MERGE_C R29, RZ, R28, RZ ;  /* 0x0000001cff1d723e */ /* 0x002fca00048060ff */
[----:B------:R1:W-:Y:S01]  /*2e90*/  @!P0 STG.E.U8 desc[UR20][R18.64], R29 ;  /* 0x0000001d12008986 */ /* 0x0003e2000c101114 */
[----:B------:R-:W-:Y:S05]  /*2ea0*/  @P1 BRA `(.L_x_48) ;  /* 0x0000000000041947 */ /* 0x000fea0003800000 */
[----:B------:R4:W5:Y:S02]  /*2eb0*/  LDG.E.U8 R27, desc[UR20][R24.64+0x1] ;  /* 0x00000114181b7981 */ /* 0x000964000c1e1100 */
.L_x_48:
[----:B------:R-:W-:Y:S05]  /*2ec0*/  BSYNC B1 ;  /* 0x0000000000017941 */ /* 0x000fea0003800000 */
.L_x_47:
[----:B-----5:R-:W-:Y:S01]  /*2ed0*/  LOP3.LUT R27, R27, 0xff, RZ, 0xc0, !PT ;  /* 0x000000ff1b1b7812 */ /* 0x020fe200078ec0ff */
[----:B------:R-:W-:Y:S01]  /*2ee0*/  BSSY B1, `(.L_x_49) ;  /* 0x000000c000017945 */ /* 0x000fe20003800000 */
[----:B------:R-:W-:Y:S02]  /*2ef0*/  ISETP.GE.AND P0, PT, R26, 0x9, PT ;  /* 0x000000091a00780c */ /* 0x000fe40003f06270 */
[----:B------:R-:W-:Y:S02]  /*2f00*/  F2FP.F16.E5M2.UNPACK_B R27, R27 ;  /* 0x0000001bff1b723e */ /* 0x000fe400020004ff */
[----:B------:R-:W-:-:S03]  /*2f10*/  ISETP.LT.OR P2, PT, R6, 0x1, !P0 ;  /* 0x000000010600780c */ /* 0x000fc60004741670 */
[----:B------:R-:W-:-:S05]  /*2f20*/  HADD2.F32 R28, -RZ, R27.H0_H0 ;  /* 0x2000001bff1c7230 */ /* 0x000fca0000004100 */
[----:B------:R-:W-:-:S04]  /*2f30*/  FMUL R27, R28, R15 ;  /* 0x0000000f1c1b7220 */ /* 0x000fc80000400000 */
[----:B------:R-:W-:-:S05]  /*2f40*/  FFMA R27, R82, R14, R27 ;  /* 0x0000000e521b7223 */ /* 0x000fca000000001b */
[----:B-1----:R-:W-:Y:S02]  /*2f50*/  F2FP.SATFINITE.E5M2.F32.PACK_AB_MERGE_C R29, RZ, R27, RZ ;  /* 0x0000001bff1d723e */ /* 0x002fe400048060ff */
[----:B------:R-:W-:-:S03]  /*2f60*/  PRMT R27, RZ, 0x7610, R27 ;  /* 0x00007610ff1b7816 */ /* 0x000fc6000000001b */
[----:B------:R1:W-:Y:S01]  /*2f70*/  @!P1 STG.E.U8 desc[UR20][R18.64+0x1], R29 ;  /* 0x0000011d12009986 */ /* 0x0003e2000c101114 */
[----:B------:R-:W-:Y:S05]  /*2f80*/  @P2 BRA `(.L_x_50) ;  /* 0x0000000000042947 */ /* 0x000fea0003800000 */
[----:B------:R0:W5:Y:S02]  /*2f90*/  LDG.E.U8 R27, desc[UR20][R4.64+0x8] ;  /* 0x00000814041b7981 */ /* 0x000164000c1e1100 */
.L_x_50:
[----:B------:R-:W-:Y:S05]  /*2fa0*/  BSYNC B1 ;  /* 0x0000000000017941 */ /* 0x000fea0003800000 */
.L_x_49:
        /* <DEDUP_REMOVED lines=13> */
.L_x_52:
[----:B------:R-:W-:Y:S05]  /*3080*/  BSYNC B1 ;  /* 0x0000000000017941 */ /* 0x000fea0003800000 */
.L_x_51:
[----:B-----5:R-:W-:Y:S01]  /*3090*/  LOP3.LUT R27, R27, 0xff, RZ, 0xc0, !PT ;  /* 0x000000ff1b1b7812 */ /* 0x020fe200078ec0ff */
[----:B------:R-:W-:Y:S01]  /*30a0*/  BSSY B1, `(.L_x_53) ;  /* 0x000000b000017945 */ /* 0x000fe20003800000 */
[----:B------:R-:W-:Y:S02]  /*30b0*/  ISETP.LT.OR P0, PT, R6, 0x9, !P0 ;  /* 0x000000090600780c */ /* 0x000fe40004701670 */
[----:B------:R-:W-:-:S05]  /*30c0*/  F2FP.F16.E5M2.UNPACK_B R27, R27 ;  /* 0x0000001bff1b723e */ /* 0x000fca00020004ff */
        /* <DEDUP_REMOVED lines=8> */
.L_x_54:
[----:B------:R-:W-:Y:S05]  /*3150*/  BSYNC B1 ;  /* 0x0000000000017941 */ /* 0x000fea0003800000 */
.L_x_53:
        /* <DEDUP_REMOVED lines=12> */
.L_x_56:
[----:B------:R-:W-:Y:S05]  /*3220*/  BSYNC B1 ;  /* 0x0000000000017941 */ /* 0x000fea0003800000 */
.L_x_55:
        /* <DEDUP_REMOVED lines=13> */
.L_x_58:
[----:B------:R-:W-:Y:S05]  /*3300*/  BSYNC B1 ;  /* 0x0000000000017941 */ /* 0x000fea0003800000 */
.L_x_57:
        /* <DEDUP_REMOVED lines=13> */
.L_x_60:
[----:B------:R-:W-:Y:S05]  /*33e0*/  BSYNC B1 ;  /* 0x0000000000017941 */ /* 0x000fea0003800000 */
.L_x_59:
        /* <DEDUP_REMOVED lines=12> */
.L_x_62:
[----:B------:R-:W-:Y:S05]  /*34b0*/  BSYNC B1 ;  /* 0x0000000000017941 */ /* 0x000fea0003800000 */
.L_x_61:
        /* <DEDUP_REMOVED lines=12> */
.L_x_64:
[----:B------:R-:W-:Y:S05]  /*3580*/  BSYNC B1 ;  /* 0x0000000000017941 */ /* 0x000fea0003800000 */
.L_x_63:
        /* <DEDUP_REMOVED lines=13> */
.L_x_66:
[----:B------:R-:W-:Y:S05]  /*3660*/  BSYNC B1 ;  /* 0x0000000000017941 */ /* 0x000fea0003800000 */
.L_x_65:
        /* <DEDUP_REMOVED lines=13> */
.L_x_68:
[----:B------:R-:W-:Y:S05]  /*3740*/  BSYNC B1 ;  /* 0x0000000000017941 */ /* 0x000fea0003800000 */
.L_x_67:
        /* <DEDUP_REMOVED lines=12> */
.L_x_70:
[----:B------:R-:W-:Y:S05]  /*3810*/  BSYNC B1 ;  /* 0x0000000000017941 */ /* 0x000fea0003800000 */
.L_x_69:
        /* <DEDUP_REMOVED lines=12> */
.L_x_72:
[----:B------:R-:W-:Y:S05]  /*38e0*/  BSYNC B1 ;  /* 0x0000000000017941 */ /* 0x000fea0003800000 */
.L_x_71:
        /* <DEDUP_REMOVED lines=13> */
.L_x_74:
[----:B------:R-:W-:Y:S05]  /*39c0*/  BSYNC B1 ;  /* 0x0000000000017941 */ /* 0x000fea0003800000 */
.L_x_73:
        /* <DEDUP_REMOVED lines=13> */
.L_x_76:
[----:B------:R-:W-:Y:S05]  /*3aa0*/  BSYNC B1 ;  /* 0x0000000000017941 */ /* 0x000fea0003800000 */
.L_x_75:
        /* <DEDUP_REMOVED lines=12> */
.L_x_78:
[----:B------:R-:W-:Y:S05]  /*3b70*/  BSYNC B1 ;  /* 0x0000000000017941 */ /* 0x000fea0003800000 */
.L_x_77:
        /* <DEDUP_REMOVED lines=12> */
.L_x_80:
[----:B------:R-:W-:Y:S05]  /*3c40*/  BSYNC B1 ;  /* 0x0000000000017941 */ /* 0x000fea0003800000 */
.L_x_79:
        /* <DEDUP_REMOVED lines=13> */
.L_x_82:
[----:B------:R-:W-:Y:S05]  /*3d20*/  BSYNC B1 ;  /* 0x0000000000017941 */ /* 0x000fea0003800000 */
.L_x_81:
        /* <DEDUP_REMOVED lines=13> */
.L_x_84:
[----:B------:R-:W-:Y:S05]  /*3e00*/  BSYNC B1 ;  /* 0x0000000000017941 */ /* 0x000fea0003800000 */
.L_x_83:
        /* <DEDUP_REMOVED lines=12> */
.L_x_86:
[----:B------:R-:W-:Y:S05]  /*3ed0*/  BSYNC B1 ;  /* 0x0000000000017941 */ /* 0x000fea0003800000 */
.L_x_85:
        /* <DEDUP_REMOVED lines=12> */
.L_x_88:
[----:B------:R-:W-:Y:S05]  /*3fa0*/  BSYNC B1 ;  /* 0x0000000000017941 */ /* 0x000fea0003800000 */
.L_x_87:
        /* <DEDUP_REMOVED lines=13> */
.L_x_90:
[----:B------:R-:W-:Y:S05]  /*4080*/  BSYNC B1 ;  /* 0x0000000000017941 */ /* 0x000fea0003800000 */
.L_x_89:
        /* <DEDUP_REMOVED lines=13> */
.L_x_92:
[----:B------:R-:W-:Y:S05]  /*4160*/  BSYNC B1 ;  /* 0x0000000000017941 */ /* 0x000fea0003800000 */
.L_x_91:
        /* <DEDUP_REMOVED lines=12> */
.L_x_94:
[----:B------:R-:W-:Y:S05]  /*4230*/  BSYNC B1 ;  /* 0x0000000000017941 */ /* 0x000fea0003800000 */
.L_x_93:
        /* <DEDUP_REMOVED lines=12> */
.L_x_96:
[----:B------:R-:W-:Y:S05]  /*4300*/  BSYNC B1 ;  /* 0x0000000000017941 */ /* 0x000fea0003800000 */
.L_x_95:
        /* <DEDUP_REMOVED lines=13> */
.L_x_98:
[----:B------:R-:W-:Y:S05]  /*43e0*/  BSYNC B1 ;  /* 0x0000000000017941 */ /* 0x000fea0003800000 */
.L_x_97:
[----:B-----5:R-:W-:Y:S01]  /*43f0*/  LOP3.LUT R27, R27, 0xff, RZ, 0xc0, !PT ;  /* 0x000000ff1b1b7812 */ /* 0x020fe200078ec0ff */
[----:B------:R-:W-:Y:S01]  /*4400*/  BSSY B1, `(.L_x_99) ;  /* 0x000000c000017945 */ /* 0x000fe20003800000 */
[----:B------:R-:W-:Y:S02]  /*4410*/  ISETP.GE.AND P1, PT, R26, 0x3a, PT ;  /* 0x0000003a1a00780c */ /* 0x000fe40003f26270 */
[----:B------:R-:W-:Y:S02]  /*4420*/  F2FP.F16.E5M2.UNPACK_B R27, R27 ;  /* 0x0000001bff1b723e */ /* 0x000fe400020004ff */
[----:B------:R-:W-:Y:S02]  /*4430*/  ISETP.LT.OR P3, PT, R6, 0x1, !P1 ;  /* 0x000000010600780c */ /* 0x000fe40004f61670 */
[----:B------:R-:W-:Y:S01]  /*4440*/  PRMT R26, RZ, 0x7610, R26 ;  /* 0x00007610ff1a7816 */ /* 0x000fe2000000001a */
[----:B------:R-:W-:-:S05]  /*4450*/  HADD2.F32 R28, -RZ, R27.H0_H0 ;  /* 0x2000001bff1c7230 */ /* 0x000fca0000004100 */
[----:B------:R-:W-:-:S04]  /*4460*/  FMUL R28, R28, R15 ;  /* 0x0000000f1c1c7220 */ /* 0x000fc80000400000 */
[----:B------:R-:W-:-:S05]  /*4470*/  FFMA R28, R57, R14, R28 ;  /* 0x0000000e391c7223 */ /* 0x000fca000000001c */
[----:B------:R-:W-:-:S05]  /*4480*/  F2FP.SATFINITE.E5M2.F32.PACK_AB_MERGE_C R27, RZ, R28, RZ ;  /* 0x0000001cff1b723e */ /* 0x000fca00048060ff */
[----:B------:R0:W-:Y:S01]  /*4490*/  @!P2 STG.E.U8 desc[UR20][R16.64+0x38], R27 ;  /* 0x0000381b1000a986 */ /* 0x0001e2000c101114 */
[----:B------:R-:W-:Y:S05]  /*44a0*/  @P3 BRA `(.L_x_100) ;  /* 0x0000000000043947 */ /* 0x000fea0003800000 */
[----:B------:R0:W5:Y:S02]  /*44b0*/  LDG.E.U8 R26, desc[UR20][R4.64+0x39] ;  /* 0x00003914041a7981 */ /* 0x000164000c1e1100 */
.L_x_100:
[----:B------:R-:W-:Y:S05]  /*44c0*/  BSYNC B1 ;  /* 0x0000000000017941 */ /* 0x000fea0003800000 */
.L_x_99:
[----:B-----5:R-:W-:Y:S01]  /*44d0*/  LOP3.LUT R26, R26, 0xff, RZ, 0xc0, !PT ;  /* 0x000000ff1a1a7812 */ /* 0x020fe200078ec0ff */
[----:B------:R-:W-:Y:S01]  /*44e0*/  BSSY B1, `(.L_x_101) ;  /* 0x000000b000017945 */ /* 0x000fe20003800000 */
[----:B------:R-:W-:Y:S02]  /*44f0*/  ISETP.LT.OR P0, PT, R6, 0x9, !P0 ;  /* 0x000000090600780c */ /* 0x000fe40004701670 */
[----:B------:R-:W-:Y:S02]  /*4500*/  F2FP.F16.E5M2.UNPACK_B R26, R26 ;  /* 0x0000001aff1a723e */ /* 0x000fe400020004ff */
[----:B0-2---:R-:W-:-:S03]  /*4510*/  PRMT R4, RZ, 0x7610, R4 ;  /* 0x00007610ff047816 */ /* 0x005fc60000000004 */
[----:B------:R-:W-:-:S05]  /*4520*/  HADD2.F32 R26, -RZ, R26.H0_H0 ;  /* 0x2000001aff1a7230 */ /* 0x000fca0000004100 */
[----:B------:R-:W-:-:S04]  /*4530*/  FMUL R5, R26, R15 ;  /* 0x0000000f1a057220 */ /* 0x000fc80000400000 */
[----:B------:R-:W-:-:S05]  /*4540*/  FFMA R5, R56, R14, R5 ;  /* 0x0000000e38057223 */ /* 0x000fca0000000005 */
[----:B------:R-:W-:-:S05]  /*4550*/  F2FP.SATFINITE.E5M2.F32.PACK_AB_MERGE_C R5, RZ, R5, RZ ;  /* 0x00000005ff05723e */ /* 0x000fca00048060ff */
[----:B------:R0:W-:Y:S01]  /*4560*/  @!P3 STG.E.U8 desc[UR20][R16.64+0x39], R5 ;  /* 0x000039051000b986 */ /* 0x0001e2000c101114 */
[----:B------:R-:W-:Y:S05]  /*4570*/  @P0 BRA `(.L_x_102) ;  /* 0x0000000000040947 */ /* 0x000fea0003800000 */
[----:B------:R2:W5:Y:S02]  /*4580*/  LDG.E.U8 R4, desc[UR20][R24.64+0x38] ;  /* 0x0000381418047981 */ /* 0x000564000c1e1100 */
.L_x_102:
[----:B------:R-:W-:Y:S05]  /*4590*/  BSYNC B1 ;  /* 0x0000000000017941 */ /* 0x000fea0003800000 */
.L_x_101:
[----:B-----5:R-:W-:Y:S01]  /*45a0*/  LOP3.LUT R4, R4, 0xff, RZ, 0xc0, !PT ;  /* 0x000000ff04047812 */ /* 0x020fe200078ec0ff */
[----:B------:R-:W-:Y:S01]  /*45b0*/  BSSY B1, `(.L_x_103) ;  /* 0x000000b000017945 */ /* 0x000fe20003800000 */
[----:B------:R-:W-:Y:S02]  /*45c0*/  ISETP.LT.OR P1, PT, R6, 0x9, !P1 ;  /* 0x000000090600780c */ /* 0x000fe40004f21670 */
[----:B------:R-:W-:-:S05]  /*45d0*/  F2FP.F16.E5M2.UNPACK_B R4, R4 ;  /* 0x00000004ff04723e */ /* 0x000fca00020004ff */
[----:B------:R-:W-:-:S05]  /*45e0*/  HADD2.F32 R4, -RZ, R4.H0_H0 ;  /* 0x20000004ff047230 */ /* 0x000fca0000004100 */
[----:B------:R-:W-:-:S04]  /*45f0*/  FMUL R4, R4, R15 ;  /* 0x0000000f04047220 */ /* 0x000fc80000400000 */
[----:B------:R-:W-:-:S05]  /*4600*/  FFMA R4, R23, R14, R4 ;  /* 0x0000000e17047223 */ /* 0x000fca0000000004 */
[----:B0-----:R-:W-:Y:S02]  /*4610*/  F2FP.SATFINITE.E5M2.F32.PACK_AB_MERGE_C R5, RZ, R4, RZ ;  /* 0x00000004ff05723e */ /* 0x001fe400048060ff */
[----:B------:R-:W-:-:S03]  /*4620*/  PRMT R4, RZ, 0x7610, R4 ;  /* 0x00007610ff047816 */ /* 0x000fc60000000004 */
[----:B------:R0:W-:Y:S01]  /*4630*/  @!P0 STG.E.U8 desc[UR20][R18.64+0x38], R5 ;  /* 0x0000380512008986 */ /* 0x0001e2000c101114 */
[----:B------:R-:W-:Y:S05]  /*4640*/  @P1 BRA `(.L_x_104) ;  /* 0x0000000000041947 */ /* 0x000fea0003800000 */
[----:B------:R0:W5:Y:S02]  /*4650*/  LDG.E.U8 R4, desc[UR20][R24.64+0x39] ;  /* 0x0000391418047981 */ /* 0x000164000c1e1100 */
.L_x_104:
[----:B------:R-:W-:Y:S05]  /*4660*/  BSYNC B1 ;  /* 0x0000000000017941 */ /* 0x000fea0003800000 */
.L_x_103:
[----:B------:R-:W-:Y:S05]  /*4670*/  @P1 BRA `(.L_x_105) ;  /* 0x0000000800601947 */ /* 0x000fea0003800000 */
[----:B-----5:R-:W-:-:S04]  /*4680*/  LOP3.LUT R4, R4, 0xff, RZ, 0xc0, !PT ;  /* 0x000000ff04047812 */ /* 0x020fc800078ec0ff */
[----:B------:R-:W-:-:S05]  /*4690*/  F2FP.F16.E5M2.UNPACK_B R4, R4 ;  /* 0x00000004ff04723e */ /* 0x000fca00020004ff */
[----:B------:R-:W-:-:S05]  /*46a0*/  HADD2.F32 R4, -RZ, R4.H0_H0 ;  /* 0x20000004ff047230 */ /* 0x000fca0000004100 */
[----:B0-----:R-:W-:-:S04]  /*46b0*/  FMUL R5, R4, R15 ;  /* 0x0000000f04057220 */ /* 0x001fc80000400000 */
[----:B------:R-:W-:-:S05]  /*46c0*/  FFMA R5, R22, R14, R5 ;  /* 0x0000000e16057223 */ /* 0x000fca0000000005 */
[----:B------:R-:W-:-:S05]  /*46d0*/  F2FP.SATFINITE.E5M2.F32.PACK_AB_MERGE_C R5, RZ, R5, RZ ;  /* 0x00000005ff05723e */ /* 0x000fca00048060ff */
[----:B------:R0:W-:Y:S01]  /*46e0*/  STG.E.U8 desc[UR20][R18.64+0x39], R5 ;  /* 0x0000390512007986 */ /* 0x0001e2000c101114 */
[----:B------:R-:W-:Y:S05]  /*46f0*/  BRA `(.L_x_105) ;  /* 0x0000000800407947 */ /* 0x000fea0003800000 */
.L_x_40:
[C---:B------:R-:W-:Y:S01]  /*4700*/  ISETP.GE.AND P3, PT, R26.reuse, 0x1, PT ;  /* 0x000000011a00780c */ /* 0x040fe20003f66270 */
[-C--:B--2---:R-:W-:Y:S01]  /*4710*/  FMUL R85, R85, R14.reuse ;  /* 0x0000000e55557220 */ /* 0x084fe20000400000 */
[----:B------:R-:W-:Y:S01]  /*4720*/  ISETP.GE.AND P0, PT, R26, 0x2, PT ;  /* 0x000000021a00780c */ /* 0x000fe20003f06270 */
[-C--:B------:R-:W-:Y:S01]  /*4730*/  FMUL R84, R84, R14.reuse ;  /* 0x0000000e54547220 */ /* 0x080fe20000400000 */
[C---:B------:R-:W-:Y:S01]  /*4740*/  ISETP.LT.OR P1, PT, R6.reuse, 0x1, !P3 ;  /* 0x000000010600780c */ /* 0x040fe20005f21670 */
[-C--:B------:R-:W-:Y:S01]  /*4750*/  FMUL R83, R83, R14.reuse ;  /* 0x0000000e53537220 */ /* 0x080fe20000400000 */
[----:B------:R-:W-:Y:S01]  /*4760*/  ISETP.LT.OR P2, PT, R6, 0x1, !P0 ;  /* 0x000000010600780c */ /* 0x000fe20004741670 */
[-C--:B------:R-:W-:Y:S01]  /*4770*/  FMUL R82, R82, R14.reuse ;  /* 0x0000000e52527220 */ /* 0x080fe20000400000 */
[----:B------:R-:W-:Y:S01]  /*4780*/  ISETP.LT.OR P3, PT, R6, 0x9, !P3 ;  /* 0x000000090600780c */ /* 0x000fe20005f61670 */
[-C--:B------:R-:W-:Y:S01]  /*4790*/  FMUL R81, R81, R14.reuse ;  /* 0x0000000e51517220 */ /* 0x080fe20000400000 */
[----:B------:R-:W-:Y:S01]  /*47a0*/  F2FP.SATFINITE.E5M2.F32.PACK_AB_MERGE_C R85, RZ, R85, RZ ;  /* 0x00000055ff55723e */ /* 0x000fe200048060ff */
[----:B------:R-:W-:Y:S01]  /*47b0*/  FMUL R80, R80, R14 ;  /* 0x0000000e50507220 */ /* 0x000fe20000400000 */
[----:B------:R-:W-:Y:S01]  /*47c0*/  F2FP.SATFINITE.E5M2.F32.PACK_AB_MERGE_C R5, RZ, R84, RZ ;  /* 0x00000054ff05723e */ /* 0x000fe200048060ff */
[-C--:B------:R-:W-:Y:S01]  /*47d0*/  FMUL R79, R79, R14.reuse ;  /* 0x0000000e4f4f7220 */ /* 0x080fe20000400000 */
[----:B------:R-:W-:Y:S01]  /*47e0*/  F2FP.SATFINITE.E5M2.F32.PACK_AB_MERGE_C R83, RZ, R83, RZ ;  /* 0x00000053ff53723e */ /* 0x000fe200048060ff */
[-C--:B------:R-:W-:Y:S01]  /*47f0*/  FMUL R78, R78, R14.reuse ;  /* 0x0000000e4e4e7220 */ /* 0x080fe20000400000 */
[----:B------:R-:W-:Y:S01]  /*4800*/  ISETP.LT.OR P0, PT, R6, 0x9, !P0 ;  /* 0x000000090600780c */ /* 0x000fe20004701670 */
[----:B------:R-:W-:Y:S01]  /*4810*/  @!P1 STG.E.U8 desc[UR20][R16.64], R85 ;  /* 0x0000005510009986 */ /* 0x000fe2000c101114 */
[C---:B------:R-:W-:Y:S01]  /*4820*/  ISETP.GE.AND P1, PT, R26.reuse, 0x9, PT ;  /* 0x000000091a00780c */ /* 0x040fe20003f26270 */
[-C--:B------:R-:W-:Y:S01]  /*4830*/  FMUL R77, R77, R14.reuse ;  /* 0x0000000e4d4d7220 */ /* 0x080fe20000400000 */
[----:B------:R-:W-:Y:S01]  /*4840*/  F2FP.SATFINITE.E5M2.F32.PACK_AB_MERGE_C R81, RZ, R81, RZ ;  /* 0x00000051ff51723e */ /* 0x000fe200048060ff */
[----:B------:R0:W-:Y:S01]  /*4850*/  @!P2 STG.E.U8 desc[UR20][R16.64+0x1], R5 ;  /* 0x000001051000a986 */ /* 0x0001e2000c101114 */
[----:B------:R-:W-:Y:S01]  /*4860*/  ISETP.GE.AND P2, PT, R26, 0xa, PT ;  /* 0x0000000a1a00780c */ /* 0x000fe20003f46270 */
[----:B------:R-:W-:Y:S01]  /*4870*/  FMUL R76, R76, R14 ;  /* 0x0000000e4c4c7220 */ /* 0x000fe20000400000 */
[----:B------:R-:W-:Y:S01]  /*4880*/  F2FP.SATFINITE.E5M2.F32.PACK_AB_MERGE_C R25, RZ, R80, RZ ;  /* 0x00000050ff19723e */ /* 0x000fe200048060ff */
[----:B------:R-:W-:Y:S01]  /*4890*/  @!P3 STG.E.U8 desc[UR20][R18.64], R83 ;  /* 0x000000531200b986 */ /* 0x000fe2000c101114 */
[----:B------:R-:W-:Y:S01]  /*48a0*/  ISETP.LT.OR P3, PT, R6, 0x1, !P1 ;  /* 0x000000010600780c */ /* 0x000fe20004f61670 */
[-C--:B------:R-:W-:Y:S01]  /*48b0*/  FMUL R74, R74, R14.reuse ;  /* 0x0000000e4a4a7220 */ /* 0x080fe20000400000 */
[C---:B------:R-:W-:Y:S01]  /*48c0*/  ISETP.LT.OR P5, PT, R6.reuse, 0x1, !P2 ;  /* 0x000000010600780c */ /* 0x040fe200057a1670 */
[-C--:B------:R-:W-:Y:S01]  /*48d0*/  FMUL R75, R75, R14.reuse ;  /* 0x0000000e4b4b7220 */ /* 0x080fe20000400000 */
[----:B------:R-:W-:Y:S01]  /*48e0*/  ISETP.LT.OR P1, PT, R6, 0x9, !P1 ;  /* 0x000000090600780c */ /* 0x000fe20004f21670 */
[-C--:B------:R-:W-:Y:S01]  /*48f0*/  FMUL R73, R73, R14.reuse ;  /* 0x0000000e49497220 */ /* 0x080fe20000400000 */
[----:B------:R-:W-:Y:S01]  /*4900*/  F2FP.SATFINITE.E5M2.F32.PACK_AB_MERGE_C R79, RZ, R79, RZ ;  /* 0x0000004fff4f723e */ /* 0x000fe200048060ff */
[----:B------:R-:W-:Y:S01]  /*4910*/  FMUL R72, R72, R14 ;  /* 0x0000000e48487220 */ /* 0x000fe20000400000 */
[----:B0-----:R-:W-:Y:S01]  /*4920*/  F2FP.SATFINITE.E5M2.F32.PACK_AB_MERGE_C R5, RZ, R82, RZ ;  /* 0x00000052ff05723e */ /* 0x001fe200048060ff */
[-C--:B------:R-:W-:Y:S01]  /*4930*/  FMUL R70, R70, R14.reuse ;  /* 0x0000000e46467220 */ /* 0x080fe20000400000 */
[----:B------:R-:W-:Y:S01]  /*4940*/  ISETP.LT.OR P2, PT, R6, 0x9, !P2 ;  /* 0x000000090600780c */ /* 0x000fe20005741670 */
[----:B------:R-:W-:Y:S01]  /*4950*/  FMUL R71, R71, R14 ;  /* 0x0000000e47477220 */ /* 0x000fe20000400000 */
[----:B------:R-:W-:Y:S01]  /*4960*/  F2FP.SATFINITE.E5M2.F32.PACK_AB_MERGE_C R27, RZ, R78, RZ ;  /* 0x0000004eff1b723e */ /* 0x000fe200048060ff */
[----:B------:R0:W-:Y:S01]  /*4970*/  @!P0 STG.E.U8 desc[UR20][R18.64+0x1], R5 ;  /* 0x0000010512008986 */ /* 0x0001e2000c101114 */
[C---:B------:R-:W-:Y:S01]  /*4980*/  ISETP.GE.AND P0, PT, R26.reuse, 0x11, PT ;  /* 0x000000111a00780c */ /* 0x040fe20003f06270 */
[-C--:B------:R-:W-:Y:S01]  /*4990*/  FMUL R69, R69, R14.reuse ;  /* 0x0000000e45457220 */ /* 0x080fe20000400000 */
[----:B------:R-:W-:Y:S01]  /*49a0*/  F2FP.SATFINITE.E5M2.F32.PACK_AB_MERGE_C R77, RZ, R77, RZ ;  /* 0x0000004dff4d723e */ /* 0x000fe200048060ff */
[----:B------:R-:W-:Y:S01]  /*49b0*/  @!P3 STG.E.U8 desc[UR20][R16.64+0x8], R81 ;  /* 0x000008511000b986 */ /* 0x000fe2000c101114 */
[----:B------:R-:W-:Y:S01]  /*49c0*/  ISETP.GE.AND P3, PT, R26, 0x12, PT ;  /* 0x000000121a00780c */ /* 0x000fe20003f66270 */
[-C--:B------:R-:W-:Y:S01]  /*49d0*/  FMUL R68, R68, R14.reuse ;  /* 0x0000000e44447220 */ /* 0x080fe20000400000 */
[----:B------:R-:W-:Y:S01]  /*49e0*/  F2FP.SATFINITE.E5M2.F32.PACK_AB_MERGE_C R75, RZ, R75, RZ ;  /* 0x0000004bff4b723e */ /* 0x000fe200048060ff */
[----:B------:R1:W-:Y:S01]  /*49f0*/  @!P5 STG.E.U8 desc[UR20][R16.64+0x9], R25 ;  /* 0x000009191000d986 */ /* 0x0003e2000c101114 */
[C---:B------:R-:W-:Y:S01]  /*4a00*/  ISETP.LT.OR P5, PT, R6.reuse, 0x1, !P3 ;  /* 0x000000010600780c */ /* 0x040fe20005fa1670 */
[-C--:B------:R-:W-:Y:S01]  /*4a10*/  FMUL R67, R67, R14.reuse ;  /* 0x0000000e43437220 */ /* 0x080fe20000400000 */
[C---:B------:R-:W-:Y:S01]  /*4a20*/  ISETP.LT.OR P3, PT, R6.reuse, 0x9, !P3 ;  /* 0x000000090600780c */ /* 0x040fe20005f61670 */
[----:B------:R-:W-:Y:S01]  /*4a30*/  @!P1 STG.E.U8 desc[UR20][R18.64+0x8], R79 ;  /* 0x0000084f12009986 */ /* 0x000fe2000c101114 */
[----:B------:R-:W-:Y:S01]  /*4a40*/  ISETP.LT.OR P1, PT, R6, 0x1, !P0 ;  /* 0x000000010600780c */ /* 0x000fe20004721670 */
[----:B------:R-:W-:Y:S01]  /*4a50*/  FMUL R66, R66, R14 ;  /* 0x0000000e42427220 */ /* 0x000fe20000400000 */
[----:B0-----:R-:W-:Y:S01]  /*4a60*/  F2FP.SATFINITE.E5M2.F32.PACK_AB_MERGE_C R5, RZ, R76, RZ ;  /* 0x0000004cff05723e */ /* 0x001fe200048060ff */
[----:B------:R-:W-:Y:S01]  /*4a70*/  @!P2 STG.E.U8 desc[UR20][R18.64+0x9], R27 ;  /* 0x0000091b1200a986 */ /* 0x000fe2000c101114 */
[----:B------:R-:W-:Y:S01]  /*4a80*/  ISETP.GE.AND P2, PT, R26, 0x19, PT ;  /* 0x000000191a00780c */ /* 0x000fe20003f46270 */
[-C--:B------:R-:W-:Y:S01]  /*4a90*/  FMUL R65, R65, R14.reuse ;  /* 0x0000000e41417220 */ /* 0x080fe20000400000 */
[----:B------:R-:W-:Y:S01]  /*4aa0*/  ISETP.LT.OR P0, PT, R6, 0x9, !P0 ;  /* 0x000000090600780c */ /* 0x000fe20004701670 */
[----:B------:R-:W-:Y:S01]  /*4ab0*/  FMUL R64, R64, R14 ;  /* 0x0000000e40407220 */ /* 0x000fe20000400000 */
[----:B------:R-:W-:Y:S01]  /*4ac0*/  ISETP.LT.OR P6, PT, R6, 0x1, !P2 ;  /* 0x000000010600780c */ /* 0x000fe200057c1670 */
[----:B------:R0:W-:Y:S01]  /*4ad0*/  @!P5 STG.E.U8 desc[UR20][R16.64+0x11], R5 ;  /* 0x000011051000d986 */ /* 0x0001e2000c101114 */
[----:B-1----:R-:W-:Y:S01]  /*4ae0*/  F2FP.SATFINITE.E5M2.F32.PACK_AB_MERGE_C R25, RZ, R74, RZ ;  /* 0x0000004aff19723e */ /* 0x002fe200048060ff */
[-C--:B------:R-:W-:Y:S01]  /*4af0*/  FMUL R62, R62, R14.reuse ;  /* 0x0000000e3e3e7220 */ /* 0x080fe20000400000 */
[----:B------:R-:W-:Y:S01]  /*4b00*/  F2FP.SATFINITE.E5M2.F32.PACK_AB_MERGE_C R73, RZ, R73, RZ ;  /* 0x00000049ff49723e */ /* 0x000fe200048060ff */
[----:B------:R-:W-:Y:S01]  /*4b10*/  @!P1 STG.E.U8 desc[UR20][R16.64+0x10], R77 ;  /* 0x0000104d10009986 */ /* 0x000fe2000c101114 */
[----:B------:R-:W-:Y:S01]  /*4b20*/  ISETP.GE.AND P1, PT, R26, 0x1a, PT ;  /* 0x0000001a1a00780c */ /* 0x000fe20003f26270 */
[-C--:B------:R-:W-:Y:S01]  /*4b30*/  FMUL R63, R63, R14.reuse ;  /* 0x0000000e3f3f7220 */ /* 0x080fe20000400000 */
[C---:B------:R-:W-:Y:S01]  /*4b40*/  ISETP.LT.OR P2, PT, R6.reuse, 0x9, !P2 ;  /* 0x000000090600780c */ /* 0x040fe20005741670 */
[----:B------:R1:W-:Y:S01]  /*4b50*/  @!P3 STG.E.U8 desc[UR20][R18.64+0x11], R25 ;  /* 0x000011191200b986 */ /* 0x0003e2000c101114 */
[C---:B------:R-:W-:Y:S01]  /*4b60*/  ISETP.LT.OR P5, PT, R6.reuse, 0x1, !P1 ;  /* 0x000000010600780c */ /* 0x040fe20004fa1670 */
[----:B------:R-:W-:Y:S01]  /*4b70*/  FMUL R61, R61, R14 ;  /* 0x0000000e3d3d7220 */ /* 0x000fe20000400000 */
[----:B------:R-:W-:Y:S01]  /*4b80*/  ISETP.LT.OR P3, PT, R6, 0x9, !P1 ;  /* 0x000000090600780c */ /* 0x000fe20004f61670 */
[----:B------:R-:W-:Y:S01]  /*4b90*/  @!P0 STG.E.U8 desc[UR20][R18.64+0x10], R75 ;  /* 0x0000104b12008986 */ /* 0x000fe2000c101114 */
[----:B0-----:R-:W-:Y:S01]  /*4ba0*/  F2FP.SATFINITE.E5M2.F32.PACK_AB_MERGE_C R5, RZ, R72, RZ ;  /* 0x00000048ff05723e */ /* 0x001fe200048060ff */
[-C--:B------:R-:W-:Y:S01]  /*4bb0*/  FMUL R60, R60, R14.reuse ;  /* 0x0000000e3c3c7220 */ /* 0x080fe20000400000 */
[C---:B------:R-:W-:Y:S01]  /*4bc0*/  ISETP.GE.AND P0, PT, R26.reuse, 0x21, PT ;  /* 0x000000211a00780c */ /* 0x040fe20003f06270 */
[----:B------:R-:W-:Y:S01]  /*4bd0*/  @!P6 STG.E.U8 desc[UR20][R16.64+0x18], R73 ;  /* 0x000018491000e986 */ /* 0x000fe2000c101114 */
[----:B------:R-:W-:Y:S01]  /*4be0*/  ISETP.GE.AND P1, PT, R26, 0x22, PT ;  /* 0x000000221a00780c */ /* 0x000fe20003f26270 */
[-C--:B------:R-:W-:Y:S01]  /*4bf0*/  FMUL R59, R59, R14.reuse ;  /* 0x0000000e3b3b7220 */ /* 0x080fe20000400000 */
[----:B------:R-:W-:Y:S01]  /*4c00*/  ISETP.LT.OR P6, PT, R6, 0x1, !P0 ;  /* 0x000000010600780c */ /* 0x000fe200047c1670 */
[----:B------:R-:W-:Y:S01]  /*4c10*/  FMUL R58, R58, R14 ;  /* 0x0000000e3a3a7220 */ /* 0x000fe20000400000 */
[----:B-1----:R-:W-:Y:S01]  /*4c20*/  F2FP.SATFINITE.E5M2.F32.PACK_AB_MERGE_C R25, RZ, R70, RZ ;  /* 0x00000046ff19723e */ /* 0x002fe200048060ff */
[----:B------:R0:W-:Y:S01]  /*4c30*/  @!P5 STG.E.U8 desc[UR20][R16.64+0x19], R5 ;  /* 0x000019051000d986 */ /* 0x0001e2000c101114 */
[----:B------:R-:W-:Y:S01]  /*4c40*/  ISETP.LT.OR P5, PT, R6, 0x1, !P1 ;  /* 0x000000010600780c */ /* 0x000fe20004fa1670 */
[-C--:B------:R-:W-:Y:S01]  /*4c50*/  FMUL R57, R57, R14.reuse ;  /* 0x0000000e39397220 */ /* 0x080fe20000400000 */
[----:B------:R-:W-:Y:S01]  /*4c60*/  F2FP.SATFINITE.E5M2.F32.PACK_AB_MERGE_C R71, RZ, R71, RZ ;  /* 0x00000047ff47723e */ /* 0x000fe200048060ff */
[----:B------:R1:W-:Y:S01]  /*4c70*/  @!P3 STG.E.U8 desc[UR20][R18.64+0x19], R25 ;  /* 0x000019191200b986 */ /* 0x0003e2000c101114 */
[----:B------:R-:W-:Y:S01]  /*4c80*/  F2FP.SATFINITE.E5M2.F32.PACK_AB_MERGE_C R69, RZ, R69, RZ ;  /* 0x00000045ff45723e */ /* 0x000fe200048060ff */
[----:B------:R-:W-:Y:S01]  /*4c90*/  FMUL R56, R56, R14 ;  /* 0x0000000e38387220 */ /* 0x000fe20000400000 */
[----:B------:R-:W-:Y:S01]  /*4ca0*/  F2FP.SATFINITE.E5M2.F32.PACK_AB_MERGE_C R27, RZ, R68, RZ ;  /* 0x00000044ff1b723e */ /* 0x000fe200048060ff */
[----:B------:R-:W-:Y:S01]  /*4cb0*/  @!P2 STG.E.U8 desc[UR20][R18.64+0x18], R71 ;  /* 0x000018471200a986 */ /* 0x000fe2000c101114 */
[----:B------:R-:W-:Y:S01]  /*4cc0*/  ISETP.LT.OR P3, PT, R6, 0x9, !P1 ;  /* 0x000000090600780c */ /* 0x000fe20004f61670 */
[-C--:B------:R-:W-:Y:S01]  /*4cd0*/  FMUL R23, R23, R14.reuse ;  /* 0x0000000e17177220 */ /* 0x080fe20000400000 */
[----:B------:R-:W-:Y:S01]  /*4ce0*/  ISETP.GE.AND P2, PT, R26, 0x29, PT ;  /* 0x000000291a00780c */ /* 0x000fe20003f46270 */
[----:B------:R-:W-:Y:S01]  /*4cf0*/  @!P6 STG.E.U8 desc[UR20][R16.64+0x20], R69 ;  /* 0x000020451000e986 */ /* 0x000fe2000c101114 */
[----:B------:R-:W-:Y:S01]  /*4d00*/  ISETP.LT.OR P0, PT, R6, 0x9, !P0 ;  /* 0x000000090600780c */ /* 0x000fe20004701670 */
[----:B------:R-:W-:Y:S01]  /*4d10*/  FMUL R22, R22, R14 ;  /* 0x0000000e16167220 */ /* 0x000fe20000400000 */
[----:B------:R-:W-:Y:S01]  /*4d20*/  ISETP.GE.AND P1, PT, R26, 0x2a, PT ;  /* 0x0000002a1a00780c */ /* 0x000fe20003f26270 */
[----:B------:R-:W-:Y:S01]  /*4d30*/  @!P5 STG.E.U8 desc[UR20][R16.64+0x21], R27 ;  /* 0x0000211b1000d986 */ /* 0x000fe2000c101114 */
[----:B------:R-:W-:-:S02]  /*4d40*/  ISETP.LT.OR P6, PT, R6, 0x1, !P2 ;  /* 0x000000010600780c */ /* 0x000fc400057c1670 */
[C---:B------:R-:W-:Y:S02]  /*4d50*/  ISETP.LT.OR P5, PT, R6.reuse, 0x1, !P1 ;  /* 0x000000010600780c */ /* 0x040fe40004fa1670 */
[----:B------:R-:W-:Y:S02]  /*4d60*/  F2FP.SATFINITE.E5M2.F32.PACK_AB_MERGE_C R67, RZ, R67, RZ ;  /* 0x00000043ff43723e */ /* 0x000fe400048060ff */
[----:B0-----:R-:W-:Y:S02]  /*4d70*/  F2FP.SATFINITE.E5M2.F32.PACK_AB_MERGE_C R5, RZ, R66, RZ ;  /* 0x00000042ff05723e */ /* 0x001fe400048060ff */
[----:B------:R-:W-:Y:S01]  /*4d80*/  F2FP.SATFINITE.E5M2.F32.PACK_AB_MERGE_C R65, RZ, R65, RZ ;  /* 0x00000041ff41723e */ /* 0x000fe200048060ff */
[----:B------:R-:W-:Y:S01]  /*4d90*/  @!P0 STG.E.U8 desc[UR20][R18.64+0x20], R67 ;  /* 0x0000204312008986 */ /* 0x000fe2000c101114 */
[----:B-1----:R-:W-:Y:S02]  /*4da0*/  F2FP.SATFINITE.E5M2.F32.PACK_AB_MERGE_C R25, RZ, R64, RZ ;  /* 0x00000040ff19723e */ /* 0x002fe400048060ff */
[C---:B------:R-:W-:Y:S01]  /*4db0*/  ISETP.LT.OR P1, PT, R6.reuse, 0x9, !P1 ;  /* 0x000000090600780c */ /* 0x040fe20004f21670 */
[----:B------:R0:W-:Y:S01]  /*4dc0*/  @!P3 STG.E.U8 desc[UR20][R18.64+0x21], R5 ;  /* 0x000021051200b986 */ /* 0x0001e2000c101114 */
[----:B------:R-:W-:-:S02]  /*4dd0*/  ISETP.LT.OR P2, PT, R6, 0x9, !P2 ;  /* 0x000000090600780c */ /* 0x000fc40005741670 */
[C---:B------:R-:W-:Y:S01]  /*4de0*/  ISETP.GE.AND P3, PT, R26.reuse, 0x31, PT ;  /* 0x000000311a00780c */ /* 0x040fe20003f66270 */
[----:B------:R-:W-:Y:S01]  /*4df0*/  @!P6 STG.E.U8 desc[UR20][R16.64+0x28], R65 ;  /* 0x000028411000e986 */ /* 0x000fe2000c101114 */
[----:B------:R-:W-:Y:S02]  /*4e00*/  ISETP.GE.AND P0, PT, R26, 0x32, PT ;  /* 0x000000321a00780c */ /* 0x000fe40003f06270 */
[----:B------:R-:W-:Y:S01]  /*4e10*/  F2FP.SATFINITE.E5M2.F32.PACK_AB_MERGE_C R63, RZ, R63, RZ ;  /* 0x0000003fff3f723e */ /* 0x000fe200048060ff */
[----:B------:R1:W-:Y:S01]  /*4e20*/  @!P5 STG.E.U8 desc[UR20][R16.64+0x29], R25 ;  /* 0x000029191000d986 */ /* 0x0003e2000c101114 */
[C---:B------:R-:W-:Y:S02]  /*4e30*/  ISETP.LT.OR P5, PT, R6.reuse, 0x1, !P3 ;  /* 0x000000010600780c */ /* 0x040fe40005fa1670 */
[----:B------:R-:W-:Y:S02]  /*4e40*/  ISETP.LT.OR P6, PT, R6, 0x1, !P0 ;  /* 0x000000010600780c */ /* 0x000fe400047c1670 */
[----:B0-----:R-:W-:Y:S01]  /*4e50*/  F2FP.SATFINITE.E5M2.F32.PACK_AB_MERGE_C R5, RZ, R62, RZ ;  /* 0x0000003eff05723e */ /* 0x001fe200048060ff */
[----:B------:R-:W-:Y:S01]  /*4e60*/  @!P2 STG.E.U8 desc[UR20][R18.64+0x28], R63 ;  /* 0x0000283f1200a986 */ /* 0x000fe2000c101114 */
[----:B------:R-:W-:-:S02]  /*4e70*/  F2FP.SATFINITE.E5M2.F32.PACK_AB_MERGE_C R61, RZ, R61, RZ ;  /* 0x0000003dff3d723e */ /* 0x000fc400048060ff */
[----:B------:R-:W-:Y:S01]  /*4e80*/  ISETP.GE.AND P2, PT, R26, 0x3a, PT ;  /* 0x0000003a1a00780c */ /* 0x000fe20003f46270 */
[----:B------:R0:W-:Y:S01]  /*4e90*/  @!P1 STG.E.U8 desc[UR20][R18.64+0x29], R5 ;  /* 0x0000290512009986 */ /* 0x0001e2000c101114 */
[----:B------:R-:W-:Y:S02]  /*4ea0*/  ISETP.LT.OR P1, PT, R6, 0x9, !P3 ;  /* 0x000000090600780c */ /* 0x000fe40005f21670 */
[----:B-1----:R-:W-:Y:S01]  /*4eb0*/  F2FP.SATFINITE.E5M2.F32.PACK_AB_MERGE_C R25, RZ, R60, RZ ;  /* 0x0000003cff19723e */ /* 0x002fe200048060ff */
[----:B------:R-:W-:Y:S01]  /*4ec0*/  @!P5 STG.E.U8 desc[UR20][R16.64+0x30], R61 ;  /* 0x0000303d1000d986 */ /* 0x000fe2000c101114 */
[----:B------:R-:W-:Y:S02]  /*4ed0*/  ISETP.GE.AND P3, PT, R26, 0x39, PT ;  /* 0x000000391a00780c */ /* 0x000fe40003f66270 */
[C---:B------:R-:W-:Y:S01]  /*4ee0*/  ISETP.LT.OR P0, PT, R6.reuse, 0x9, !P0 ;  /* 0x000000090600780c */ /* 0x040fe20004701670 */
[----:B------:R1:W-:Y:S01]  /*4ef0*/  @!P6 STG.E.U8 desc[UR20][R16.64+0x31], R25 ;  /* 0x000031191000e986 */ /* 0x0003e2000c101114 */
[----:B------:R-:W-:-:S02]  /*4f00*/  ISETP.LT.OR P5, PT, R6, 0x1, !P3 ;  /* 0x000000010600780c */ /* 0x000fc40005fa1670 */
[C---:B------:R-:W-:Y:S02]  /*4f10*/  ISETP.LT.OR P6, PT, R6.reuse, 0x1, !P2 ;  /* 0x000000010600780c */ /* 0x040fe400057c1670 */
[C---:B------:R-:W-:Y:S02]  /*4f20*/  ISETP.LT.OR P3, PT, R6.reuse, 0x9, !P3 ;  /* 0x000000090600780c */ /* 0x040fe40005f61670 */
[----:B------:R-:W-:Y:S02]  /*4f30*/  ISETP.LT.OR P2, PT, R6, 0x9, !P2 ;  /* 0x000000090600780c */ /* 0x000fe40005741670 */
[----:B------:R-:W-:Y:S02]  /*4f40*/  F2FP.SATFINITE.E5M2.F32.PACK_AB_MERGE_C R59, RZ, R59, RZ ;  /* 0x0000003bff3b723e */ /* 0x000fe400048060ff */
[----:B0-----:R-:W-:Y:S02]  /*4f50*/  F2FP.SATFINITE.E5M2.F32.PACK_AB_MERGE_C R5, RZ, R58, RZ ;  /* 0x0000003aff05723e */ /* 0x001fe400048060ff */
[----:B------:R-:W-:Y:S01]  /*4f60*/  F2FP.SATFINITE.E5M2.F32.PACK_AB_MERGE_C R57, RZ, R57, RZ ;  /* 0x00000039ff39723e */ /* 0x000fe200048060ff */
[----:B------:R0:W-:Y:S01]  /*4f70*/  @!P1 STG.E.U8 desc[UR20][R18.64+0x30], R59 ;  /* 0x0000303b12009986 */ /* 0x0001e2000c101114 */
[----:B-1----:R-:W-:-:S02]  /*4f80*/  F2FP.SATFINITE.E5M2.F32.PACK_AB_MERGE_C R25, RZ, R56, RZ ;  /* 0x00000038ff19723e */ /* 0x002fc400048060ff */
[----:B------:R-:W-:Y:S01]  /*4f90*/  F2FP.SATFINITE.E5M2.F32.PACK_AB_MERGE_C R23, RZ, R23, RZ ;  /* 0x00000017ff17723e */ /* 0x000fe200048060ff */
[----:B------:R0:W-:Y:S01]  /*4fa0*/  @!P0 STG.E.U8 desc[UR20][R18.64+0x31], R5 ;  /* 0x0000310512008986 */ /* 0x0001e2000c101114 */
[----:B------:R-:W-:-:S03]  /*4fb0*/  F2FP.SATFINITE.E5M2.F32.PACK_AB_MERGE_C R27, RZ, R22, RZ ;  /* 0x00000016ff1b723e */ /* 0x000fc600048060ff */
[----:B------:R0:W-:Y:S04]  /*4fc0*/  @!P5 STG.E.U8 desc[UR20][R16.64+0x38], R57 ;  /* 0x000038391000d986 */ /* 0x0001e8000c101114 */
[----:B------:R0:W-:Y:S04]  /*4fd0*/  @!P6 STG.E.U8 desc[UR20][R16.64+0x39], R25 ;  /* 0x000039191000e986 */ /* 0x0001e8000c101114 */
[----:B------:R0:W-:Y:S04]  /*4fe0*/  @!P3 STG.E.U8 desc[UR20][R18.64+0x38], R23 ;  /* 0x000038171200b986 */ /* 0x0001e8000c101114 */
[----:B------:R0:W-:Y:S02]  /*4ff0*/  @!P2 STG.E.U8 desc[UR20][R18.64+0x39], R27 ;  /* 0x0000391b1200a986 */ /* 0x0001e4000c101114 */
.L_x_105:
[----:B------:R-:W-:Y:S05]  /*5000*/  BSYNC B0 ;  /* 0x0000000000007941 */ /* 0x000fea0003800000 */
.L_x_39:
[C---:B------:R-:W-:Y:S01]  /*5010*/  LEA R2, P0, R8.reuse, R2, 0x1 ;  /* 0x0000000208027211 */ /* 0x040fe200078008ff */
[----:B------:R-:W-:Y:S01]  /*5020*/  ULDC.64 UR6, c[0x0][0x650] ;  /* 0x0001940000067ab9 */ /* 0x000fe20000000a00 */
[----:B-----5:R-:W-:Y:S01]  /*5030*/  IMAD.U32 R4, RZ, RZ, UR16 ;  /* 0x00000010ff047e24 */ /* 0x020fe2000f8e00ff */
[----:B0-----:R-:W-:Y:S01]  /*5040*/  PRMT R16, RZ, 0x7610, R16 ;  /* 0x00007610ff107816 */ /* 0x001fe20000000010 */
[----:B------:R-:W-:Y:S01]  /*5050*/  IMAD.MOV.U32 R6, RZ, RZ, -0x1 ;  /* 0xffffffffff067424 */ /* 0x000fe200078e00ff */
[----:B------:R-:W-:Y:S01]  /*5060*/  LEA.HI.X R3, R8, R3, R0, 0x1, P0 ;  /* 0x0000000308037211 */ /* 0x000fe200000f0c00 */
[----:B------:R0:W-:Y:S01]  /*5070*/  SYNCS.ARRIVE.TRANS64.A1T0 RZ, [R4+UR23], RZ ;  /* 0x000000ff04ff79a7 */ /* 0x0001e20008100017 */
[----:B------:R-:W-:Y:S01]  /*5080*/  ISETP.GE.U32.AND P0, PT, R2, UR6, PT ;  /* 0x0000000602007c0c */ /* 0x000fe2000bf06070 */
[----:B------:R-:W-:-:S03]  /*5090*/  IMAD.MOV.U32 R5, RZ, RZ, -0x1 ;  /* 0xffffffffff057424 */ /* 0x000fc600078e00ff */
[----:B------:R-:W-:Y:S01]  /*50a0*/  ISETP.GE.U32.AND.EX P0, PT, R3, UR7, PT, P0 ;  /* 0x0000000703007c0c */ /* 0x000fe2000bf06100 */
[----:B0-----:R-:W-:-:S12]  /*50b0*/  IMAD.MOV.U32 R4, RZ, RZ, -0x1 ;  /* 0xffffffffff047424 */ /* 0x001fd800078e00ff */
[----:B------:R-:W-:Y:S05]  /*50c0*/  @P0 BRA `(.L_x_106) ;  /* 0x0000000400600947 */ /* 0x000fea0003800000 */
[----:B------:R-:W0:Y:S01]  /*50d0*/  S2R R28, SR_CTAID.X ;  /* 0x00000000001c7919 */ /* 0x000e220000002500 */
[----:B------:R-:W5:Y:S01]  /*50e0*/  LDC.64 R22, c[0x0][0x628] ;  /* 0x00018a00ff167b82 */ /* 0x000f620000000a00 */
[----:B------:R-:W-:Y:S01]  /*50f0*/  ULDC UR6, c[0x0][0x150] ;  /* 0x0000540000067ab9 */ /* 0x000fe20000000800 */
[----:B-1----:R-:W-:Y:S01]  /*5100*/  IMAD.MOV.U32 R18, RZ, RZ, R2 ;  /* 0x000000ffff127224 */ /* 0x002fe200078e0002 */
[----:B------:R-:W1:Y:S01]  /*5110*/  S2R R30, SR_CTAID.Y ;  /* 0x00000000001e7919 */ /* 0x000e620000002600 */
[----:B------:R-:W-:-:S04]  /*5120*/  IMAD.MOV.U32 R19, RZ, RZ, R3 ;  /* 0x000000ffff137224 */ /* 0x000fc800078e0003 */
[----:B------:R-:W1:Y:S08]  /*5130*/  LDC R31, c[0x0][0x144] ;  /* 0x00005100ff1f7b82 */ /* 0x000e700000000800 */
[----:B------:R-:W1:Y:S08]  /*5140*/  LDC R6, c[0x0][0x630] ;  /* 0x00018c00ff067b82 */ /* 0x000e700000000800 */
[----:B------:R-:W1:Y:S01]  /*5150*/  LDC.64 R26, c[0x0][0x620] ;  /* 0x00018800ff1a7b82 */ /* 0x000e620000000a00 */
[----:B-----5:R-:W-:-:S04]  /*5160*/  ISETP.NE.U32.AND P0, PT, R22, RZ, PT ;  /* 0x000000ff1600720c */ /* 0x020fc80003f05070 */
[----:B------:R-:W-:Y:S02]  /*5170*/  ISETP.NE.AND.EX P0, PT, R23, RZ, PT, P0 ;  /* 0x000000ff1700720c */ /* 0x000fe40003f05300 */
[----:B0-----:R-:W-:-:S05]  /*5180*/  I2FP.F32.U32 R4, R28 ;  /* 0x0000001c00047245 */ /* 0x001fca0000201000 */
[----:B------:R-:W-:-:S04]  /*5190*/  FMUL R4, R4, UR6 ;  /* 0x0000000604047c20 */ /* 0x000fc80008400000 */
[----:B------:R0:W0:Y:S02]  /*51a0*/  F2I.U32.TRUNC.NTZ R29, R4 ;  /* 0x00000004001d7305 */ /* 0x000024000020f000 */
[----:B------:R-:W-:Y:S05]  /*51b0*/  @!P0 BRA `(.L_x_107) ;  /* 0x0000000000288947 */ /* 0x000fea0003800000 */
[----:B------:R-:W5:Y:S02]  /*51c0*/  LDC R5, c[0x0][0x634] ;  /* 0x00018d00ff057b82 */ /* 0x000f640000000800 */
[----:B-----5:R-:W-:-:S05]  /*51d0*/  IADD3 R19, P0, R2, R5, RZ ;  /* 0x0000000502137210 */ /* 0x020fca0007f1e0ff */
[----:B--234-:R-:W-:-:S04]  /*51e0*/  IMAD.X R25, RZ, RZ, R3, P0 ;  /* 0x000000ffff197224 */ /* 0x01cfc800000e0603 */
[----:B0-----:R-:W-:-:S04]  /*51f0*/  IMAD.WIDE.U32 R4, R25, R22, RZ ;  /* 0x0000001619047225 */ /* 0x001fc800078e00ff */
[----:B------:R-:W-:-:S04]  /*5200*/  IMAD.WIDE.U32 R16, P0, R19, R23, R4 ;  /* 0x0000001713107225 */ /* 0x000fc80007800004 */
[----:B------:R-:W-:-:S04]  /*5210*/  IMAD.WIDE.U32 R4, R19, R22, RZ ;  /* 0x0000001613047225 */ /* 0x000fc800078e00ff */
[----:B------:R-:W-:Y:S01]  /*5220*/  IMAD.X R19, RZ, RZ, RZ, P0 ;  /* 0x000000ffff137224 */ /* 0x000fe200000e06ff */
[----:B------:R-:W-:Y:S01]  /*5230*/  IADD3 RZ, P0, R5, R16, RZ ;  /* 0x0000001005ff7210 */ /* 0x000fe20007f1e0ff */
[----:B------:R-:W-:-:S04]  /*5240*/  IMAD.MOV.U32 R18, RZ, RZ, R17 ;  /* 0x000000ffff127224 */ /* 0x000fc800078e0011 */
[----:B------:R-:W-:-:S08]  /*5250*/  IMAD.WIDE.U32.X R18, R25, R23, R18, P0 ;  /* 0x0000001719127225 */ /* 0x000fd000000e0412 */
.L_x_107:
[-CC-:B-1234-:R-:W-:Y:S01]  /*5260*/  SHF.R.U64 R24, R18, R6.reuse, R19.reuse ;  /* 0x0000000612187219 */ /* 0x19efe20000001213 */
[----:B------:R-:W1:Y:S01]  /*5270*/  LDC.64 R34, c[0x0][0x640] ;  /* 0x00019000ff227b82 */ /* 0x000e620000000a00 */
[----:B0-----:R-:W-:Y:S01]  /*5280*/  SHF.R.U32.HI R4, RZ, R6, R19 ;  /* 0x00000006ff047219 */ /* 0x001fe20000011613 */
[----:B------:R-:W-:Y:S01]  /*5290*/  IMAD.MOV R29, RZ, RZ, -R29 ;  /* 0x000000ffff1d7224 */ /* 0x000fe200078e0a1d */
[----:B------:R-:W-:Y:S01]  /*52a0*/  IADD3 R17, P0, RZ, -R24, RZ ;  /* 0x80000018ff117210 */ /* 0x000fe20007f1e0ff */
[----:B------:R-:W-:Y:S01]  /*52b0*/  ULDC UR6, c[0x0][0x154] ;  /* 0x0000550000067ab9 */ /* 0x000fe20000000800 */
[----:B------:R-:W-:Y:S02]  /*52c0*/  IMAD.MOV.U32 R19, RZ, RZ, 0x1 ;  /* 0x00000001ff137424 */ /* 0x000fe400078e00ff */
[----:B------:R-:W-:Y:S01]  /*52d0*/  IMAD R29, R31, R29, R28 ;  /* 0x0000001d1f1d7224 */ /* 0x000fe200078e021c */
[----:B------:R-:W0:Y:S01]  /*52e0*/  LDC R16, c[0x0][0x618] ;  /* 0x00018600ff107b82 */ /* 0x000e220000000800 */
[----:B------:R-:W-:-:S04]  /*52f0*/  IMAD.X R5, RZ, RZ, ~R4, P0 ;  /* 0x000000ffff057224 */ /* 0x000fc800000e0e04 */
[-C--:B------:R-:W-:Y:S02]  /*5300*/  IMAD R6, R5, R26.reuse, RZ ;  /* 0x0000001a05067224 */ /* 0x080fe400078e02ff */
[C---:B------:R-:W-:Y:S01]  /*5310*/  IMAD.WIDE.U32 R4, R17.reuse, R26, R2 ;  /* 0x0000001a11047225 */ /* 0x040fe200078e0002 */
[----:B------:R-:W2:Y:S03]  /*5320*/  LDC R18, c[0x0][0x608] ;  /* 0x00018200ff127b82 */ /* 0x000ea60000000800 */
[----:B------:R-:W-:Y:S01]  /*5330*/  IMAD R17, R17, R27, R6 ;  /* 0x0000001b11117224 */ /* 0x000fe200078e0206 */
[----:B------:R-:W-:-:S03]  /*5340*/  I2FP.F32.U32 R6, R30 ;  /* 0x0000001e00067245 */ /* 0x000fc60000201000 */
[----:B------:R-:W-:Y:S01]  /*5350*/  IMAD.IADD R5, R5, 0x1, R17 ;  /* 0x0000000105057824 */ /* 0x000fe200078e0211 */
[----:B------:R-:W3:Y:S01]  /*5360*/  LDC R32, c[0x0][0x658] ;  /* 0x00019600ff207b82 */ /* 0x000ee20000000800 */
[----:B-1----:R-:W-:Y:S01]  /*5370*/  ISETP.NE.U32.AND P0, PT, R34, RZ, PT ;  /* 0x000000ff2200720c */ /* 0x002fe20003f05070 */
[----:B------:R-:W-:-:S03]  /*5380*/  IMAD.MOV.U32 R17, RZ, RZ, -0x1 ;  /* 0xffffffffff117424 */ /* 0x000fc600078e00ff */
[----:B------:R-:W-:-:S03]  /*5390*/  ISETP.NE.AND.EX P0, PT, R35, RZ, PT, P0 ;  /* 0x000000ff2300720c */ /* 0x000fc60003f05300 */
[----:B------:R-:W1:Y:S01]  /*53a0*/  LDC R27, c[0x0][0x148] ;  /* 0x00005200ff1b7b82 */ /* 0x000e620000000800 */
[-CC-:B0-----:R-:W-:Y:S02]  /*53b0*/  SHF.R.U64 R22, R4, R16.reuse, R5.reuse ;  /* 0x0000001004167219 */ /* 0x181fe40000001205 */
[----:B------:R-:W-:Y:S01]  /*53c0*/  SHF.R.U32.HI R5, RZ, R16, R5 ;  /* 0x00000010ff057219 */ /* 0x000fe20000011605 */
[----:B------:R-:W-:-:S04]  /*53d0*/  FMUL R16, R6, UR6 ;  /* 0x0000000606107c20 */ /* 0x000fc80008400000 */
[----:B------:R-:W0:Y:S01]  /*53e0*/  LDC R28, c[0x0][0x600] ;  /* 0x00018000ff1c7b82 */ /* 0x000e220000000800 */
[----:B------:R4:W0:Y:S01]  /*53f0*/  F2I.U32.TRUNC.NTZ R25, R16 ;  /* 0x0000001000197305 */ /* 0x000822000020f000 */
[-CC-:B--2---:R-:W-:Y:S02]  /*5400*/  SHF.R.U64 R6, R22, R18.reuse, R5.reuse ;  /* 0x0000001216067219 */ /* 0x184fe40000001205 */
[----:B------:R-:W-:-:S04]  /*5410*/  SHF.R.U32.HI R5, RZ, R18, R5 ;  /* 0x00000012ff057219 */ /* 0x000fc80000011605 */
[----:B------:R-:W2:Y:S01]  /*5420*/  LDC R33, c[0x0][0x648] ;  /* 0x00019200ff217b82 */ /* 0x000ea20000000800 */
[-CC-:B---3--:R-:W-:Y:S02]  /*5430*/  SHF.R.U64 R26, R6, R32.reuse, R5.reuse ;  /* 0x00000020061a7219 */ /* 0x188fe40000001205 */
[-C--:B------:R-:W-:Y:S02]  /*5440*/  SHF.L.U32 R17, R17, R32.reuse, RZ ;  /* 0x0000002011117219 */ /* 0x080fe400000006ff */
[-C--:B------:R-:W-:Y:S01]  /*5450*/  SHF.R.U32.HI R5, RZ, R32.reuse, R5 ;  /* 0x00000020ff057219 */ /* 0x080fe20000011605 */
[----:B------:R-:W-:Y:S01]  /*5460*/  IMAD.MOV.U32 R4, RZ, RZ, R26 ;  /* 0x000000ffff047224 */ /* 0x000fe200078e001a */
[----:B------:R-:W-:Y:S01]  /*5470*/  SHF.L.U32 R32, R19, R32, RZ ;  /* 0x0000002013207219 */ /* 0x000fe200000006ff */
[----:B------:R-:W3:Y:S01]  /*5480*/  LDC R36, c[0x0][0x638] ;  /* 0x00018e00ff247b82 */ /* 0x000ee20000000800 */
[----:B------:R-:W-:-:S07]  /*5490*/  LOP3.LUT R31, RZ, R17, RZ, 0x33, !PT ;  /* 0x00000011ff1f7212 */ /* 0x000fce00078e33ff */
[----:B------:R-:W0:Y:S01]  /*54a0*/  LDC R37, c[0x0][0x610] ;  /* 0x00018400ff257b82 */ /* 0x000e220000000800 */
[----:B----4-:R-:W-:Y:S05]  /*54b0*/  @!P0 BRA `(.L_x_108) ;  /* 0x0000000000288947 */ /* 0x010fea0003800000 */
[----:B------:R-:W4:Y:S02]  /*54c0*/  LDC R19, c[0x0][0x64c] ;  /* 0x00019300ff137b82 */ /* 0x000f240000000800 */
[----:B----4-:R-:W-:-:S05]  /*54d0*/  IADD3 R19, P0, R26, R19, RZ ;  /* 0x000000131a137210 */ /* 0x010fca0007f1e0ff */
        /* <DEDUP_REMOVED lines=8> */
.L_x_108:
[----:B--2---:R-:W-:Y:S01]  /*5560*/  SHF.R.U64 R4, R4, R33, R5 ;  /* 0x0000002104047219 */ /* 0x004fe20000001205 */
[----:B0-----:R-:W-:Y:S01]  /*5570*/  VIADD R19, R28, 0xffffffff ;  /* 0xffffffff1c137836 */ /* 0x001fe20000000000 */
[----:B------:R-:W-:Y:S01]  /*5580*/  LOP3.LUT R17, R6, R31, RZ, 0xc0, !PT ;  /* 0x0000001f06117212 */ /* 0x000fe200078ec0ff */
[----:B------:R-:W-:Y:S02]  /*5590*/  IMAD.MOV R25, RZ, RZ, -R25 ;  /* 0x000000ffff197224 */ /* 0x000fe400078e0a19 */
[----:B------:R-:W-:Y:S02]  /*55a0*/  IMAD.MOV R5, RZ, RZ, -R4 ;  /* 0x000000ffff057224 */ /* 0x000fe400078e0a04 */
[----:B------:R-:W-:Y:S01]  /*55b0*/  IMAD R6, R32, R4, R17 ;  /* 0x0000000420067224 */ /* 0x000fe200078e0211 */
[----:B------:R-:W-:Y:S01]  /*55c0*/  LOP3.LUT R17, R22, R19, RZ, 0xc0, !PT ;  /* 0x0000001316117212 */ /* 0x000fe200078ec0ff */
[----:B-1----:R-:W-:Y:S02]  /*55d0*/  @P4 IMAD R29, R27, R25, R30 ;  /* 0x000000191b1d4224 */ /* 0x002fe400078e021e */
[----:B---3--:R-:W-:-:S02]  /*55e0*/  IMAD R4, R5, R36, R26 ;  /* 0x0000002405047224 */ /* 0x008fc400078e021a */
[----:B------:R-:W-:Y:S02]  /*55f0*/  IMAD R6, R6, R37, R29 ;  /* 0x0000002506067224 */ /* 0x000fe400078e021d */
[----:B------:R-:W-:Y:S02]  /*5600*/  IMAD R5, R4, R28, R17 ;  /* 0x0000001c04057224 */ /* 0x000fe400078e0211 */
[----:B------:R-:W-:-:S03]  /*5610*/  IMAD.MOV.U32 R16, RZ, RZ, 0x1 ;  /* 0x00000001ff107424 */ /* 0x000fc600078e00ff */
[----:B------:R-:W-:Y:S02]  /*5620*/  SEL R4, R5, R6, !P4 ;  /* 0x0000000605047207 */ /* 0x000fe40006000000 */
[----:B------:R-:W-:Y:S01]  /*5630*/  SEL R6, R6, R5, !P4 ;  /* 0x0000000506067207 */ /* 0x000fe20006000000 */
[----:B------:R-:W-:-:S07]  /*5640*/  IMAD.MOV.U32 R5, RZ, RZ, R24 ;  /* 0x000000ffff057224 */ /* 0x000fce00078e0018 */
.L_x_106:
[----:B------:R-:W-:Y:S02]  /*5650*/  LOP3.LUT P0, RZ, R16, 0xff, RZ, 0xc0, !PT ;  /* 0x000000ff10ff7812 */ /* 0x000fe4000780c0ff */
[----:B------:R-:W-:-:S11]  /*5660*/  LOP3.LUT R87, R87, 0x1, RZ, 0x3c, !PT ;  /* 0x0000000157577812 */ /* 0x000fd600078e3cff */
[----:B------:R-:W-:Y:S05]  /*5670*/  @P0 BRA `(.L_x_109) ;  /* 0xffffffc000000947 */ /* 0x000fea000383ffff */
[----:B------:R-:W-:Y:S05]  /*5680*/  EXIT ;  /* 0x000000000000794d */ /* 0x000fea0003800000 */
.L_x_17:
[----:B------:R-:W-:-:S08]  /*5690*/  ISETP.NE.AND P0, PT, R18, RZ, PT ;  /* 0x000000ff1200720c */ /* 0x000fd00003f05270 */
[----:B--23-5:R-:W0:-:S00]  /*56a0*/  USETMAXREG.DEALLOC.CTAPOOL 0x28 ;  /* 0x00000028000079c8 */ /* 0x02ce0000080e0500 */
[----:B------:R-:W-:Y:S05]  /*56b0*/  @P0 EXIT ;  /* 0x000000000000094d */ /* 0x000fea0003800000 */
[----:B0-----:R-:W-:Y:S01]  /*56c0*/  LOP3.LUT P0, RZ, R20, 0xff, RZ, 0xc0, !PT ;  /* 0x000000ff14ff7812 */ /* 0x001fe2000780c0ff */
[----:B------:R-:W-:Y:S02]  /*56d0*/  IMAD.MOV.U32 R12, RZ, RZ, 0x1 ;  /* 0x00000001ff0c7424 */ /* 0x000fe400078e00ff */
[----:B------:R-:W-:-:S10]  /*56e0*/  IMAD.MOV.U32 R15, RZ, RZ, RZ ;  /* 0x000000ffff0f7224 */ /* 0x000fd400078e00ff */
[----:B------:R-:W-:Y:S05]  /*56f0*/  @!P0 BRA `(.L_x_110) ;  /* 0x0000000c005c8947 */ /* 0x000fea0003800000 */
[----:B------:R-:W0:Y:S01]  /*5700*/  S2UR UR9, SR_CgaCtaId ;  /* 0x00000000000979c3 */ /* 0x000e220000008800 */
[----:B------:R-:W-:Y:S01]  /*5710*/  UMOV UR11, 0x1 ;  /* 0x00000001000b7882 */ /* 0x000fe20000000000 */
[----:B------:R-:W-:Y:S01]  /*5720*/  LOP3.LUT P0, RZ, R11, 0x1f, RZ, 0xc0, !PT ;  /* 0x0000001f0bff7812 */ /* 0x000fe2000780c0ff */
[----:B------:R-:W-:Y:S01]  /*5730*/  ULDC UR5, c[0x0][0x658] ;  /* 0x0001960000057ab9 */ /* 0x000fe20000000800 */
[----:B------:R-:W-:Y:S01]  /*5740*/  UMOV UR7, 0xffffffff ;  /* 0xffffffff00077882 */ /* 0x000fe20000000000 */
[----:B------:R-:W-:Y:S01]  /*5750*/  BSSY B0, `(.L_x_110) ;  /* 0x00000d1000007945 */ /* 0x000fe20003800000 */
[----:B------:R-:W-:Y:S01]  /*5760*/  USHF.L.U32 UR7, UR7, UR5, URZ ;  /* 0x0000000507077299 */ /* 0x000fe2000800063f */
[C---:B------:R-:W-:Y:S01]  /*5770*/  ISETP.NE.AND P2, PT, R10.reuse, RZ, PT ;  /* 0x000000ff0a00720c */ /* 0x040fe20003f45270 */
[----:B------:R-:W-:Y:S01]  /*5780*/  IMAD.MOV.U32 R14, RZ, RZ, 0x1 ;  /* 0x00000001ff0e7424 */ /* 0x000fe200078e00ff */
[----:B------:R-:W-:Y:S01]  /*5790*/  ISETP.NE.OR P0, PT, R10, RZ, !P0 ;  /* 0x000000ff0a00720c */ /* 0x000fe20004705670 */
[----:B------:R-:W-:Y:S01]  /*57a0*/  IMAD.MOV.U32 R12, RZ, RZ, 0x1 ;  /* 0x00000001ff0c7424 */ /* 0x000fe200078e00ff */
[----:B------:R-:W-:Y:S01]  /*57b0*/  LOP3.LUT R13, R7, 0x2, RZ, 0xfc, !PT ;  /* 0x00000002070d7812 */ /* 0x000fe200078efcff */
[----:B------:R-:W-:Y:S01]  /*57c0*/  IMAD.MOV.U32 R15, RZ, RZ, RZ ;  /* 0x000000ffff0f7224 */ /* 0x000fe200078e00ff */
[----:B------:R-:W-:Y:S01]  /*57d0*/  ULDC UR4, c[0x0][0x600] ;  /* 0x0001800000047ab9 */ /* 0x000fe20000000800 */
[----:B------:R-:W-:Y:S01]  /*57e0*/  UMOV UR18, 0x5 ;  /* 0x0000000500127882 */ /* 0x000fe20000000000 */
[----:B------:R-:W-:-:S02]  /*57f0*/  UIADD3 UR25, UR13, 0x1, URZ ;  /* 0x000000010d197890 */ /* 0x000fc4000fffe03f */
[----:B------:R-:W-:Y:S02]  /*5800*/  UIADD3 UR4, UR4, -0x1, URZ ;  /* 0xffffffff04047890 */ /* 0x000fe4000fffe03f */
[----:B------:R-:W-:Y:S02]  /*5810*/  USHF.L.U32 UR5, UR11, UR5, URZ ;  /* 0x000000050b057299 */ /* 0x000fe4000800063f */
[----:B------:R-:W-:Y:S01]  /*5820*/  ULOP3.LUT UR7, URZ, UR7, URZ, 0x33, !UPT ;  /* 0x000000073f077292 */ /* 0x000fe2000f8e333f */
[----:B------:R-:W-:Y:S01]  /*5830*/  ULDC.64 UR26, c[0x0][0x198] ;  /* 0x00006600001a7ab9 */ /* 0x000fe20000000a00 */
[----:B0-----:R-:W-:Y:S02]  /*5840*/  ULOP3.LUT UR8, UR9, 0x1, URZ, 0xc0, !UPT ;  /* 0x0000000109087892 */ /* 0x001fe4000f8ec03f */
[----:B------:R-:W-:Y:S02]  /*5850*/  USHF.R.U32.HI UR28, URZ, 0x1, UR9 ;  /* 0x000000013f1c7899 */ /* 0x000fe40008011609 */
[----:B------:R-:W-:-:S02]  /*5860*/  USHF.L.U32 UR6, UR9, 0x5, URZ ;  /* 0x0000000509067899 */ /* 0x000fc4000800063f */
[----:B------:R-:W-:Y:S02]  /*5870*/  USHF.L.U32 UR29, UR9, 0xa, URZ ;  /* 0x0000000a091d7899 */ /* 0x000fe4000800063f */
[----:B------:R-:W-:Y:S02]  /*5880*/  ULOP3.LUT UR9, UR9, 0xfffffffe, URZ, 0xc0, !UPT ;  /* 0xfffffffe09097892 */ /* 0x000fe4000f8ec03f */
[----:B------:R-:W-:Y:S02]  /*5890*/  UISETP.GT.U32.AND UP0, UPT, UR8, 0xffff, UPT ;  /* 0x0000ffff0800788c */ /* 0x000fe4000bf04070 */
[----:B------:R-:W-:Y:S02]  /*58a0*/  USHF.L.U32 UR10, UR11, UR9, URZ ;  /* 0x000000090b0a7299 */ /* 0x000fe4000800063f */
[----:B------:R-:W-:Y:S02]  /*58b0*/  ULOP3.LUT UR9, UR9, 0x1, URZ, 0xfc, !UPT ;  /* 0x0000000109097892 */ /* 0x000fe4000f8efc3f */
[----:B------:R-:W-:-:S02]  /*58c0*/  USEL UR8, UR8, 0xffff, !UP0 ;  /* 0x0000ffff08087887 */ /* 0x000fc4000c000000 */
[----:B------:R-:W-:Y:S02]  /*58d0*/  USHF.L.U32 UR9, UR11, UR9, URZ ;  /* 0x000000090b097299 */ /* 0x000fe4000800063f */
[----:B------:R-:W-:Y:S02]  /*58e0*/  ULOP3.LUT UR8, UR8, 0xffff, URZ, 0xc0, !UPT ;  /* 0x0000ffff08087892 */ /* 0x000fe4000f8ec03f */
[----:B------:R-:W-:Y:S02]  /*58f0*/  ULOP3.LUT UR6, UR6, 0x20, URZ, 0xc0, !UPT ;  /* 0x0000002006067892 */ /* 0x000fe4000f8ec03f */
[----:B------:R-:W-:Y:S02]  /*5900*/  ULOP3.LUT UR19, UR10, UR9, URZ, 0xfc, !UPT ;  /* 0x000000090a137292 */ /* 0x000fe4000f8efc3f */
[----:B------:R-:W-:-:S12]  /*5910*/  USHF.L.U32 UR18, UR18, UR8, URZ ;  /* 0x0000000812127299 */ /* 0x000fd8000800063f */
.L_x_122:
[----:B------:R-:W-:-:S03]  /*5920*/  UMOV UR8, 0xffffffff ;  /* 0xffffffff00087882 */ /* 0x000fc60000000000 */
[----:B------:R-:W-:Y:S05]  /*5930*/  BRA.DIV UR8, `(.L_x_111) ;  /* 0x0000000e08c87947 */ /* 0x000fea000b800000 */
[----:B------:R-:W-:-:S13]  /*5940*/  ELECT P1, URZ, PT ;  /* 0x00000000003f782f */ /* 0x000fda0003820000 */
.L_x_134:
[----:B------:R-:W0:Y:S01]  /*5950*/  LDC R10, c[0x0][0x28c] ;  /* 0x0000a300ff0a7b82 */ /* 0x000e220000000800 */
[----:B------:R-:W-:Y:S01]  /*5960*/  BSSY B1, `(.L_x_112) ;  /* 0x000003c000017945 */ /* 0x000fe20003800000 */
[----:B0-----:R-:W-:-:S13]  /*5970*/  ISETP.LT.OR P1, PT, R10, 0x1, !P1 ;  /* 0x000000010a00780c */ /* 0x001fda0004f21670 */
[----:B------:R-:W-:Y:S05]  /*5980*/  @P1 BRA `(.L_x_113) ;  /* 0x0000000000e41947 */ /* 0x000fea0003800000 */
[----:B------:R-:W-:Y:S01]  /*5990*/  LEA R10, R6, UR28, 0x1 ;  /* 0x0000001c060a7c11 */ /* 0x000fe2000f8e08ff */
[----:B------:R-:W-:Y:S01]  /*59a0*/  IMAD.MOV.U32 R18, RZ, RZ, RZ ;  /* 0x000000ffff127224 */ /* 0x000fe200078e00ff */
[----:B------:R-:W-:Y:S01]  /*59b0*/  LEA R16, R4, UR6, 0x6 ;  /* 0x0000000604107c11 */ /* 0x000fe2000f8e30ff */
[----:B------:R-:W-:Y:S02]  /*59c0*/  IMAD.U32 R20, RZ, RZ, UR25 ;  /* 0x00000019ff147e24 */ /* 0x000fe4000f8e00ff */
[----:B------:R-:W-:Y:S02]  /*59d0*/  IMAD.MOV.U32 R4, RZ, RZ, R12 ;  /* 0x000000ffff047224 */ /* 0x000fe400078e000c */
[----:B------:R-:W-:Y:S02]  /*59e0*/  IMAD.MOV.U32 R6, RZ, RZ, R15 ;  /* 0x000000ffff067224 */ /* 0x000fe400078e000f */
[----:B------:R-:W-:-:S07]  /*59f0*/  IMAD.SHL.U32 R17, R10, 0x20, RZ ;  /* 0x000000200a117824 */ /* 0x000fce00078e00ff */
.L_x_117:
[----:B------:R-:W0:Y:S01]  /*5a00*/  S2R R11, SR_CgaCtaId ;  /* 0x00000000000b7919 */ /* 0x000e220000008800 */
[----:B------:R-:W-:-:S04]  /*5a10*/  MOV R10, 0x400 ;  /* 0x00000400000a7802 */ /* 0x000fc80000000f00 */
[----:B0-----:R-:W-:Y:S02]  /*5a20*/  LEA R21, R11, R10, 0x18 ;  /* 0x0000000a0b157211 */ /* 0x001fe400078ec0ff */
[----:B------:R-:W-:Y:S01]  /*5a30*/  SHF.L.U32 R10, R4, 0x1f, RZ ;  /* 0x0000001f040a7819 */ /* 0x000fe200000006ff */
[----:B------:R-:W0:Y:S02]  /*5a40*/  @!P2 LDC R11, c[0x0][0x500] ;  /* 0x00014000ff0bab82 */ /* 0x000e240000000800 */
[----:B------:R-:W-:-:S04]  /*5a50*/  IMAD R19, R6, 0x8, R21 ;  /* 0x0000000806137824 */ /* 0x000fc800078e0215 */
[----:B------:R-:W1:Y:S02]  /*5a60*/  SYNCS.PHASECHK.TRANS64.TRYWAIT P1, [R19+URZ+0x18], R10 ;  /* 0x0000180a130075a7 */ /* 0x000e64000802017f */
[----:B-1----:R-:W-:Y:S05]  /*5a70*/  @!P1 BRA `(.L_x_114) ;  /* 0x0000000c00989947 */ /* 0x002fea0003800000 */
.L_x_135:
[----:B-1----:R-:W-:Y:S01]  /*5a80*/  PRMT R10, R13, 0x9910, RZ ;  /* 0x000099100d0a7816 */ /* 0x002fe200000000ff */
[----:B0-----:R0:W-:Y:S03]  /*5a90*/  @!P2 SYNCS.ARRIVE.TRANS64 RZ, [R19+URZ], R11 ;  /* 0x0000000b13ffa9a7 */ /* 0x0011e6000800003f */
[----:B------:R-:W-:-:S13]  /*5aa0*/  ISETP.NE.AND P1, PT, R10, 0x2, PT ;  /* 0x000000020a00780c */ /* 0x000fda0003f25270 */
[----:B0-----:R-:W-:Y:S05]  /*5ab0*/  @P1 BRA `(.L_x_115) ;  /* 0x0000000000041947 */ /* 0x001fea0003800000 */
[----:B------:R-:W-:Y:S01]  /*5ac0*/  BPT.TRAP 0x1 ;  /* 0x000000040000795c */ /* 0x000fe20000300000 */
.L_x_115:
[----:B------:R-:W-:Y:S05]  /*5ad0*/  @P0 BRA `(.L_x_116) ;  /* 0x0000000000040947 */ /* 0x000fea0003800000 */
[----:B------:R-:W-:Y:S01]  /*5ae0*/  BPT.TRAP 0x1 ;  /* 0x000000040000795c */ /* 0x000fe20000300000 */
.L_x_116:
[----:B------:R-:W-:Y:S01]  /*5af0*/  R2UR UR8, R6 ;  /* 0x00000000060872ca */ /* 0x000fe200000e0000 */
[----:B------:R-:W-:Y:S01]  /*5b00*/  VIADD R20, R20, 0xffffffff ;  /* 0xffffffff14147836 */ /* 0x000fe20000000000 */
[----:B------:R-:W-:Y:S01]  /*5b10*/  R2UR UR22, R21 ;  /* 0x00000000151672ca */ /* 0x000fe200000e0000 */
[----:B------:R-:W-:Y:S01]  /*5b20*/  UIADD3 UR14, UP0, UR26, 0xf0, URZ ;  /* 0x000000f01a0e7890 */ /* 0x000fe2000ff1e03f */
[----:B------:R-:W-:Y:S01]  /*5b30*/  R2UR UR23, R17 ;  /* 0x00000000111772ca */ /* 0x000fe200000e0000 */
[----:B------:R-:W-:Y:S01]  /*5b40*/  UIADD3 UR32, UP1, UR26, 0x1f0, URZ ;  /* 0x000001f01a207890 */ /* 0x000fe2000ff3e03f */
[----:B------:R-:W-:Y:S01]  /*5b50*/  R2UR UR9, R19 ;  /* 0x00000000130972ca */ /* 0x000fe200000e0000 */
[----:B------:R-:W-:Y:S01]  /*5b60*/  UIADD3.X UR15, URZ, UR27, URZ, UP0, !UPT ;  /* 0x0000001b3f0f7290 */ /* 0x000fe200087fe43f */
[----:B------:R-:W-:Y:S01]  /*5b70*/  R2UR UR10, R18 ;  /* 0x00000000120a72ca */ /* 0x000fe200000e0000 */
[----:B------:R-:W-:Y:S01]  /*5b80*/  UPRMT UR20, URZ, 0x5410, UR18 ;  /* 0x000054103f147896 */ /* 0x000fe20008000012 */
[----:B------:R-:W-:Y:S01]  /*5b90*/  R2UR UR12, R5 ;  /* 0x00000000050c72ca */ /* 0x000fe200000e0000 */
[----:B------:R-:W-:Y:S01]  /*5ba0*/  VIADD R6, R6, 0x1 ;  /* 0x0000000106067836 */ /* 0x000fe20000000000 */
[----:B------:R-:W-:Y:S01]  /*5bb0*/  R2UR UR24, R16 ;  /* 0x00000000101872ca */ /* 0x000fe200000e0000 */
[----:B------:R-:W-:Y:S01]  /*5bc0*/  USHF.L.U32 UR8, UR8, 0xb, URZ ;  /* 0x0000000b08087899 */ /* 0x000fe2000800063f */
[----:B------:R-:W-:Y:S01]  /*5bd0*/  ISETP.GT.AND P3, PT, R20, 0x1, PT ;  /* 0x000000011400780c */ /* 0x000fe20003f64270 */
[----:B------:R-:W-:Y:S01]  /*5be0*/  UPRMT UR30, URZ, 0x5410, UR19 ;  /* 0x000054103f1e7896 */ /* 0x000fe20008000013 */
[----:B------:R-:W-:Y:S01]  /*5bf0*/  ISETP.NE.AND P1, PT, R6, 0x3, PT ;  /* 0x000000030600780c */ /* 0x000fe20003f25270 */
[----:B------:R-:W-:Y:S01]  /*5c00*/  ULEA UR11, UR28, UR8, 0xa ;  /* 0x000000081c0b7291 */ /* 0x000fe2000f8e503f */
[----:B------:R-:W-:Y:S01]  /*5c10*/  VIADD R18, R18, 0x20 ;  /* 0x0000002012127836 */ /* 0x000fe20000000000 */
[----:B------:R-:W-:Y:S01]  /*5c20*/  ULOP3.LUT UR8, UR8, 0x400, UR29, 0xf8, !UPT ;  /* 0x0000040008087892 */ /* 0x000fe2000f8ef81d */
[----:B------:R-:W-:Y:S01]  /*5c30*/  SEL R11, RZ, 0x1, P1 ;  /* 0x00000001ff0b7807 */ /* 0x000fe20000800000 */
[----:B------:R-:W-:Y:S01]  /*5c40*/  UIADD3 UR21, UR22, 0x100, UR11 ;  /* 0x0000010016157890 */ /* 0x000fe2000fffe00b */
[----:B------:R-:W-:Y:S01]  /*5c50*/  SEL R6, R6, RZ, P1 ;  /* 0x000000ff06067207 */ /* 0x000fe20000800000 */
[----:B------:R-:W-:Y:S01]  /*5c60*/  UIADD3 UR22, UR22, 0x1900, UR8 ;  /* 0x0000190016167890 */ /* 0x000fe2000fffe008 */
[----:B------:R-:W-:Y:S01]  /*5c70*/  LOP3.LUT R4, R4, R11, RZ, 0x3c, !PT ;  /* 0x0000000b04047212 */ /* 0x000fe200078e3cff */
[----:B------:R-:W-:Y:S01]  /*5c80*/  UIADD3.X UR33, URZ, UR27, URZ, UP1, !UPT ;  /* 0x0000001b3f217290 */ /* 0x000fe20008ffe43f */
[----:B------:R-:W-:Y:S01]  /*5c90*/  UMOV UR16, 0x0 ;  /* 0x0000000000107882 */ /* 0x000fe20000000000 */
[----:B------:R-:W-:Y:S01]  /*5ca0*/  UMOV UR17, 0x10000000 ;  /* 0x1000000000117882 */ /* 0x000fe20000000000 */
[----:B------:R-:W-:Y:S01]  /*5cb0*/  UMOV UR11, UR23 ;  /* 0x00000017000b7c82 */ /* 0x000fe20008000000 */
[----:B------:R-:W-:-:S02]  /*5cc0*/  UMOV UR8, UR21 ;  /* 0x0000001500087c82 */ /* 0x000fc40008000000 */
[----:B------:R0:W-:Y:S02]  /*5cd0*/  UTMALDG.3D.MULTICAST [UR8], [UR14], UR20, desc[UR16] ;  /* 0x000010080e0073b4 */ /* 0x0001e40008011814 */
[----:B0-----:R-:W-:Y:S01]  /*5ce0*/  UMOV UR8, UR22 ;  /* 0x0000001600087c82 */ /* 0x001fe20008000000 */
[----:B------:R-:W-:Y:S02]  /*5cf0*/  UMOV UR11, UR24 ;  /* 0x00000018000b7c82 */ /* 0x000fe40008000000 */
[----:B------:R0:W-:Y:S02]  /*5d00*/  UTMALDG.3D.MULTICAST [UR8], [UR32], UR30, desc[UR16] ;  /* 0x00001008200073b4 */ /* 0x0001e4000801181e */
[----:B0-----:R-:W-:Y:S05]  /*5d10*/  @P3 BRA `(.L_x_117) ;  /* 0xfffffffc00383947 */ /* 0x001fea000383ffff */
.L_x_113:
[----:B------:R-:W-:Y:S05]  /*5d20*/  BSYNC B1 ;  /* 0x0000000000017941 */ /* 0x000fea0003800000 */
.L_x_112:
[----:B------:R-:W-:Y:S01]  /*5d30*/  LOP3.LUT P5, RZ, R14, 0xff, RZ, 0xc0, !PT ;  /* 0x000000ff0eff7812 */ /* 0x000fe200078ac0ff */
[----:B------:R-:W-:Y:S01]  /*5d40*/  VIADD R6, R15, UR13 ;  /* 0x0000000d0f067c36 */ /* 0x000fe20008000000 */
[----:B------:R-:W-:Y:S01]  /*5d50*/  ULDC.64 UR8, c[0x0][0x650] ;  /* 0x0001940000087ab9 */ /* 0x000fe20000000a00 */
[----:B------:R-:W-:Y:S01]  /*5d60*/  IMAD.U32 R11, RZ, RZ, UR13 ;  /* 0x0000000dff0b7e24 */ /* 0x000fe2000f8e00ff */
[----:B------:R-:W-:Y:S01]  /*5d70*/  UISETP.GE.U32.AND UP0, UPT, UR13, 0x3, UPT ;  /* 0x000000030d00788c */ /* 0x000fe2000bf06070 */
[----:B------:R-:W-:Y:S01]  /*5d80*/  BSSY B1, `(.L_x_118) ;  /* 0x000006b000017945 */ /* 0x000fe20003800000 */
[----:B------:R-:W-:Y:S02]  /*5d90*/  ISETP.GT.U32.AND P1, PT, R6, 0x2, PT ;  /* 0x000000020600780c */ /* 0x000fe40003f24070 */
[----:B------:R-:W-:Y:S02]  /*5da0*/  PRMT R14, RZ, 0x7610, R14 ;  /* 0x00007610ff0e7816 */ /* 0x000fe4000000000e */
[----:B------:R-:W-:-:S02]  /*5db0*/  ISETP.LT.U32.AND P1, PT, R11, 0x3, P1 ;  /* 0x000000030b00780c */ /* 0x000fc40000f21070 */
[----:B------:R-:W-:Y:S01]  /*5dc0*/  PLOP3.LUT P3, PT, PT, PT, UP0, 0x80, 0x0 ;  /* 0x000000000000781c */ /* 0x000fe20003f6f008 */
[----:B------:R-:W0:Y:S01]  /*5dd0*/  @P5 S2R R5, SR_CgaCtaId ;  /* 0x0000000000055919 */ /* 0x000e220000008800 */
[----:B------:R-:W-:-:S04]  /*5de0*/  @P5 MOV R4, 0x400 ;  /* 0x0000040000045802 */ /* 0x000fc80000000f00 */
[----:B0-----:R-:W-:Y:S01]  /*5df0*/  @P5 LEA R10, R5, R4, 0x18 ;  /* 0x00000004050a5211 */ /* 0x001fe200078ec0ff */
[----:B------:R-:W-:-:S03]  /*5e00*/  IMAD.WIDE.U32 R4, R6, -0x55555555, RZ ;  /* 0xaaaaaaab06047825 */ /* 0x000fc600078e00ff */
[----:B------:R0:W-:Y:S01]  /*5e10*/  @P5 SYNCS.ARRIVE.TRANS64.A1T0 RZ, [R10+URZ+0x68], RZ ;  /* 0x000068ff0aff59a7 */ /* 0x0001e2000810003f */
[----:B------:R-:W-:Y:S01]  /*5e20*/  IADD3 R2, P5, R2, R8, RZ ;  /* 0x0000000802027210 */ /* 0x000fe20007fbe0ff */
[----:B------:R-:W-:Y:S01]  /*5e30*/  IMAD.MOV.U32 R4, RZ, RZ, -0x1 ;  /* 0xffffffffff047424 */ /* 0x000fe200078e00ff */
[----:B------:R-:W-:Y:S02]  /*5e40*/  SHF.R.U32.HI R11, RZ, 0x1, R5 ;  /* 0x00000001ff0b7819 */ /* 0x000fe40000011605 */
[----:B------:R-:W-:Y:S01]  /*5e50*/  SEL R5, RZ, 0x1, !P1 ;  /* 0x00000001ff057807 */ /* 0x000fe20004800000 */
[----:B------:R-:W-:Y:S01]  /*5e60*/  IMAD.X R3, R3, 0x1, R0, P5 ;  /* 0x0000000103037824 */ /* 0x000fe200028e0600 */
[----:B------:R-:W-:Y:S01]  /*5e70*/  ISETP.GE.U32.AND P1, PT, R2, UR8, PT ;  /* 0x0000000802007c0c */ /* 0x000fe2000bf26070 */
[----:B------:R-:W-:Y:S01]  /*5e80*/  IMAD R15, R11, -0x3, R6 ;  /* 0xfffffffd0b0f7824 */ /* 0x000fe200078e0206 */
[----:B------:R-:W-:Y:S01]  /*5e90*/  LOP3.LUT R12, R12, R5, RZ, 0x3c, !PT ;  /* 0x000000050c0c7212 */ /* 0x000fe200078e3cff */
[----:B------:R-:W-:Y:S01]  /*5ea0*/  IMAD.MOV.U32 R6, RZ, RZ, -0x1 ;  /* 0xffffffffff067424 */ /* 0x000fe200078e00ff */
[----:B------:R-:W-:Y:S01]  /*5eb0*/  ISETP.GE.U32.AND.EX P1, PT, R3, UR9, PT, P1 ;  /* 0x0000000903007c0c */ /* 0x000fe2000bf26110 */
[----:B------:R-:W-:Y:S01]  /*5ec0*/  IMAD.MOV.U32 R5, RZ, RZ, -0x1 ;  /* 0xffffffffff057424 */ /* 0x000fe200078e00ff */
[----:B------:R-:W-:-:S02]  /*5ed0*/  @P3 LOP3.LUT R12, R12, 0x1, R11, 0x78, !PT ;  /* 0x000000010c0c3812 */ /* 0x000fc400078e780b */
[----:B0-----:R-:W-:-:S09]  /*5ee0*/  PRMT R10, RZ, 0x7610, R10 ;  /* 0x00007610ff0a7816 */ /* 0x001fd2000000000a */
[----:B------:R-:W-:Y:S05]  /*5ef0*/  @P1 BRA `(.L_x_119) ;  /* 0x00000004004c1947 */ /* 0x000fea0003800000 */
[----:B------:R-:W0:Y:S01]  /*5f00*/  S2R R17, SR_CTAID.X ;  /* 0x0000000000117919 */ /* 0x000e220000002500 */
[----:B------:R-:W-:Y:S01]  /*5f10*/  ULDC.64 UR8, c[0x0][0x628] ;  /* 0x00018a0000087ab9 */ /* 0x000fe20000000a00 */
[----:B------:R-:W1:Y:S01]  /*5f20*/  LDC R18, c[0x0][0x144] ;  /* 0x00005100ff127b82 */ /* 0x000e620000000800 */
[----:B------:R-:W-:Y:S01]  /*5f30*/  ISETP.NE.U32.AND P1, PT, RZ, UR8, PT ;  /* 0x00000008ff007c0c */ /* 0x000fe2000bf25070 */
[----:B------:R-:W2:Y:S01]  /*5f40*/  S2R R6, SR_CTAID.Y ;  /* 0x0000000000067919 */ /* 0x000ea20000002600 */
[----:B------:R-:W-:Y:S01]  /*5f50*/  ULDC UR10, c[0x0][0x150] ;  /* 0x00005400000a7ab9 */ /* 0x000fe20000000800 */
[----:B------:R-:W-:Y:S01]  /*5f60*/  ULDC UR11, c[0x0][0x630] ;  /* 0x00018c00000b7ab9 */ /* 0x000fe20000000800 */
[----:B------:R-:W-:Y:S01]  /*5f70*/  ISETP.NE.AND.EX P1, PT, RZ, UR9, PT, P1 ;  /* 0x00000009ff007c0c */ /* 0x000fe2000bf25310 */
[----:B------:R-:W-:Y:S01]  /*5f80*/  IMAD.MOV.U32 R4, RZ, RZ, R2 ;  /* 0x000000ffff047224 */ /* 0x000fe200078e0002 */
[----:B0-----:R-:W-:-:S05]  /*5f90*/  I2FP.F32.U32 R5, R17 ;  /* 0x0000001100057245 */ /* 0x001fca0000201000 */
[----:B------:R-:W-:Y:S01]  /*5fa0*/  FMUL R20, R5, UR10 ;  /* 0x0000000a05147c20 */ /* 0x000fe20008400000 */
[----:B------:R-:W-:-:S05]  /*5fb0*/  IMAD.MOV.U32 R5, RZ, RZ, R3 ;  /* 0x000000ffff057224 */ /* 0x000fca00078e0003 */
[----:B--2---:R-:W-:Y:S05]  /*5fc0*/  @!P1 BRA `(.L_x_120) ;  /* 0x0000000000289947 */ /* 0x004fea0003800000 */
[----:B------:R-:W-:Y:S02]  /*5fd0*/  ULDC UR10, c[0x0][0x634] ;  /* 0x00018d00000a7ab9 */ /* 0x000fe40000000800 */
[----:B------:R-:W-:-:S05]  /*5fe0*/  IADD3 R5, P1, R2, UR10, RZ ;  /* 0x0000000a02057c10 */ /* 0x000fca000ff3e0ff */
[----:B------:R-:W-:-:S04]  /*5ff0*/  IMAD.X R19, RZ, RZ, R3, P1 ;  /* 0x000000ffff137224 */ /* 0x000fc800008e0603 */
[----:B------:R-:W-:-:S04]  /*6000*/  IMAD.WIDE.U32 R10, R19, UR8, RZ ;  /* 0x00000008130a7c25 */ /* 0x000fc8000f8e00ff */
[----:B------:R-:W-:-:S04]  /*6010*/  IMAD.WIDE.U32 R10, P1, R5, UR9, R10 ;  /* 0x00000009050a7c25 */ /* 0x000fc8000f82000a */
[----:B------:R-:W-:-:S04]  /*6020*/  IMAD.WIDE.U32 R4, R5, UR8, RZ ;  /* 0x0000000805047c25 */ /* 0x000fc8000f8e00ff */
[----:B------:R-:W-:Y:S01]  /*6030*/  IMAD.MOV.U32 R4, RZ, RZ, R11 ;  /* 0x000000ffff047224 */ /* 0x000fe200078e000b */
[----:B------:R-:W-:Y:S01]  /*6040*/  IADD3 RZ, P3, R5, R10, RZ ;  /* 0x0000000a05ff7210 */ /* 0x000fe20007f7e0ff */
[----:B------:R-:W-:-:S04]  /*6050*/  IMAD.X R5, RZ, RZ, RZ, P1 ;  /* 0x000000ffff057224 */ /* 0x000fc800008e06ff */
[----:B------:R-:W-:-:S08]  /*6060*/  IMAD.WIDE.U32.X R4, R19, UR9, R4, P3 ;  /* 0x0000000913047c25 */ /* 0x000fd000098e0404 */
.L_x_120:
[--C-:B------:R-:W-:Y:S01]  /*6070*/  SHF.R.U64 R16, R4, UR11, R5.reuse ;  /* 0x0000000b04107c19 */ /* 0x100fe20008001205 */
[----:B------:R-:W0:Y:S01]  /*6080*/  F2I.U32.TRUNC.NTZ R20, R20 ;  /* 0x0000001400147305 */ /* 0x000e22000020f000 */
[----:B------:R-:W-:Y:S01]  /*6090*/  SHF.R.U32.HI R4, RZ, UR11, R5 ;  /* 0x0000000bff047c19 */ /* 0x000fe20008011605 */
[----:B------:R-:W-:Y:S01]  /*60a0*/  ULDC.64 UR8, c[0x0][0x620] ;  /* 0x0001880000087ab9 */ /* 0x000fe20000000a00 */
[----:B------:R-:W-:Y:S01]  /*60b0*/  IADD3 R11, P1, RZ, -R16, RZ ;  /* 0x80000010ff0b7210 */ /* 0x000fe20007f3e0ff */
[----:B------:R-:W-:Y:S01]  /*60c0*/  ULDC.64 UR10, c[0x0][0x640] ;  /* 0x00019000000a7ab9 */ /* 0x000fe20000000a00 */
[----:B------:R-:W2:Y:S03]  /*60d0*/  LDC R21, c[0x0][0x148] ;  /* 0x00005200ff157b82 */ /* 0x000ea60000000800 */
[----:B------:R-:W-:Y:S01]  /*60e0*/  IMAD.X R4, RZ, RZ, ~R4, P1 ;  /* 0x000000ffff047224 */ /* 0x000fe200008e0e04 */
[----:B------:R-:W-:-:S03]  /*60f0*/  ISETP.NE.U32.AND P1, PT, RZ, UR10, PT ;  /* 0x0000000aff007c0c */ /* 0x000fc6000bf25070 */
[----:B------:R-:W-:Y:S01]  /*6100*/  IMAD R10, R4, UR8, RZ ;  /* 0x00000008040a7c24 */ /* 0x000fe2000f8e02ff */
[----:B------:R-:W-:Y:S01]  /*6110*/  ISETP.NE.AND.EX P1, PT, RZ, UR11, PT, P1 ;  /* 0x0000000bff007c0c */ /* 0x000fe2000bf25310 */
[----:B------:R-:W-:Y:S01]  /*6120*/  IMAD.WIDE.U32 R4, R11, UR8, R2 ;  /* 0x000000080b047c25 */ /* 0x000fe2000f8e0002 */
[----:B------:R-:W-:-:S03]  /*6130*/  ULDC UR8, c[0x0][0x618] ;  /* 0x0001860000087ab9 */ /* 0x000fc60000000800 */
[----:B------:R-:W-:Y:S01]  /*6140*/  IMAD R11, R11, UR9, R10 ;  /* 0x000000090b0b7c24 */ /* 0x000fe2000f8e020a */
[----:B------:R-:W-:Y:S01]  /*6150*/  ULDC UR9, c[0x0][0x154] ;  /* 0x0000550000097ab9 */ /* 0x000fe20000000800 */
[----:B0-----:R-:W-:Y:S02]  /*6160*/  IMAD.MOV R10, RZ, RZ, -R20 ;  /* 0x000000ffff0a7224 */ /* 0x001fe400078e0a14 */
[----:B------:R-:W-:Y:S02]  /*6170*/  IMAD.IADD R5, R5, 0x1, R11 ;  /* 0x0000000105057824 */ /* 0x000fe400078e020b */
[----:B-1----:R-:W-:Y:S01]  /*6180*/  IMAD R17, R18, R10, R17 ;  /* 0x0000000a12117224 */ /* 0x002fe200078e0211 */
[----:B------:R-:W-:Y:S02]  /*6190*/  I2FP.F32.U32 R10, R6 ;  /* 0x00000006000a7245 */ /* 0x000fe40000201000 */
[--C-:B------:R-:W-:Y:S02]  /*61a0*/  SHF.R.U64 R18, R4, UR8, R5.reuse ;  /* 0x0000000804127c19 */ /* 0x100fe40008001205 */
[----:B------:R-:W-:Y:S01]  /*61b0*/  SHF.R.U32.HI R5, RZ, UR8, R5 ;  /* 0x00000008ff057c19 */ /* 0x000fe20008011605 */
[----:B------:R-:W-:Y:S01]  /*61c0*/  FMUL R10, R10, UR9 ;  /* 0x000000090a0a7c20 */ /* 0x000fe20008400000 */
[----:B------:R-:W-:-:S02]  /*61d0*/  ULDC UR8, c[0x0][0x608] ;  /* 0x0001820000087ab9 */ /* 0x000fc40000000800 */
[--C-:B------:R-:W-:Y:S01]  /*61e0*/  SHF.R.U64 R20, R18, UR8, R5.reuse ;  /* 0x0000000812147c19 */ /* 0x100fe20008001205 */
[----:B------:R0:W1:Y:S01]  /*61f0*/  F2I.U32.TRUNC.NTZ R22, R10 ;  /* 0x0000000a00167305 */ /* 0x000062000020f000 */
[----:B------:R-:W-:Y:S01]  /*6200*/  SHF.R.U32.HI R5, RZ, UR8, R5 ;  /* 0x00000008ff057c19 */ /* 0x000fe20008011605 */
[----:B------:R-:W-:-:S03]  /*6210*/  ULDC UR8, c[0x0][0x658] ;  /* 0x0001960000087ab9 */ /* 0x000fc60000000800 */
[--C-:B------:R-:W-:Y:S02]  /*6220*/  SHF.R.U64 R19, R20, UR8, R5.reuse ;  /* 0x0000000814137c19 */ /* 0x100fe40008001205 */
[----:B------:R-:W-:-:S03]  /*6230*/  SHF.R.U32.HI R23, RZ, UR8, R5 ;  /* 0x00000008ff177c19 */ /* 0x000fc60008011605 */
[----:B------:R-:W-:Y:S02]  /*6240*/  IMAD.MOV.U32 R4, RZ, RZ, R19 ;  /* 0x000000ffff047224 */ /* 0x000fe400078e0013 */
[----:B------:R-:W-:Y:S01]  /*6250*/  IMAD.MOV.U32 R5, RZ, RZ, R23 ;  /* 0x000000ffff057224 */ /* 0x000fe200078e0017 */
[----:B0-----:R-:W-:Y:S06]  /*6260*/  @!P1 BRA `(.L_x_121) ;  /* 0x0000000000289947 */ /* 0x001fec0003800000 */
        /* <DEDUP_REMOVED lines=10> */
.L_x_121:
[----:B------:R-:W-:Y:S01]  /*6310*/  ULDC UR8, c[0x0][0x648] ;  /* 0x0001920000087ab9 */ /* 0x000fe20000000800 */
[----:B-1----:R-:W-:Y:S01]  /*6320*/  IMAD.MOV R22, RZ, RZ, -R22 ;  /* 0x000000ffff167224 */ /* 0x002fe200078e0a16 */
[----:B------:R-:W-:Y:S01]  /*6330*/  SHF.R.U64 R5, R4, UR8, R5 ;  /* 0x0000000804057c19 */ /* 0x000fe20008001205 */
[----:B------:R-:W-:Y:S01]  /*6340*/  ULDC UR8, c[0x0][0x638] ;  /* 0x00018e0000087ab9 */ /* 0x000fe20000000800 */
[----:B------:R-:W-:Y:S01]  /*6350*/  LOP3.LUT R4, R20, UR7, RZ, 0xc0, !PT ;  /* 0x0000000714047c12 */ /* 0x000fe2000f8ec0ff */
[----:B--2---:R-:W-:Y:S01]  /*6360*/  @P4 IMAD R17, R21, R22, R6 ;  /* 0x0000001615114224 */ /* 0x004fe200078e0206 */
[----:B------:R-:W-:Y:S01]  /*6370*/  LOP3.LUT R18, R18, UR4, RZ, 0xc0, !PT ;  /* 0x0000000412127c12 */ /* 0x000fe2000f8ec0ff */
[----:B------:R-:W-:Y:S01]  /*6380*/  IMAD.MOV R6, RZ, RZ, -R5 ;  /* 0x000000ffff067224 */ /* 0x000fe200078e0a05 */
[----:B------:R-:W-:Y:S01]  /*6390*/  ULDC UR9, c[0x0][0x610] ;  /* 0x0001840000097ab9 */ /* 0x000fe20000000800 */
[----:B------:R-:W-:Y:S02]  /*63a0*/  IMAD R4, R5, UR5, R4 ;  /* 0x0000000505047c24 */ /* 0x000fe4000f8e0204 */
[----:B------:R-:W-:Y:S01]  /*63b0*/  IMAD R19, R6, UR8, R19 ;  /* 0x0000000806137c24 */ /* 0x000fe2000f8e0213 */
[----:B------:R-:W-:Y:S01]  /*63c0*/  ULDC UR8, c[0x0][0x600] ;  /* 0x0001800000087ab9 */ /* 0x000fe20000000800 */
[----:B------:R-:W-:-:S02]  /*63d0*/  IMAD R17, R4, UR9, R17 ;  /* 0x0000000904117c24 */ /* 0x000fc4000f8e0211 */
[----:B------:R-:W-:Y:S02]  /*63e0*/  IMAD R6, R19, UR8, R18 ;  /* 0x0000000813067c24 */ /* 0x000fe4000f8e0212 */
[----:B------:R-:W-:Y:S02]  /*63f0*/  IMAD.MOV.U32 R10, RZ, RZ, 0x1 ;  /* 0x00000001ff0a7424 */ /* 0x000fe400078e00ff */
[----:B------:R-:W-:Y:S01]  /*6400*/  IMAD.MOV.U32 R5, RZ, RZ, R16 ;  /* 0x000000ffff057224 */ /* 0x000fe200078e0010 */
[----:B------:R-:W-:Y:S02]  /*6410*/  SEL R4, R6, R17, !P4 ;  /* 0x0000001106047207 */ /* 0x000fe40006000000 */
[----:B------:R-:W-:-:S07]  /*6420*/  SEL R6, R17, R6, !P4 ;  /* 0x0000000611067207 */ /* 0x000fce0006000000 */
.L_x_119:
[----:B------:R-:W-:Y:S05]  /*6430*/  BSYNC B1 ;  /* 0x0000000000017941 */ /* 0x000fea0003800000 */
.L_x_118:
[----:B------:R-:W-:-:S13]  /*6440*/  LOP3.LUT P1, RZ, R10, 0xff, RZ, 0xc0, !PT ;  /* 0x000000ff0aff7812 */ /* 0x000fda000782c0ff */
[----:B------:R-:W-:Y:S05]  /*6450*/  @P1 BRA `(.L_x_122) ;  /* 0xfffffff400301947 */ /* 0x000fea000383ffff */
[----:B------:R-:W-:Y:S05]  /*6460*/  BSYNC B0 ;  /* 0x0000000000007941 */ /* 0x000fea0003800000 */
.L_x_110:
[----:B------:R-:W-:-:S03]  /*6470*/  UMOV UR8, 0xffffffff ;  /* 0xffffffff00087882 */ /* 0x000fc60000000000 */
[----:B------:R-:W-:Y:S05]  /*6480*/  BRA.DIV UR8, `(.L_x_123) ;  /* 0x0000000608287947 */ /* 0x000fea000b800000 */
[----:B------:R-:W-:-:S13]  /*6490*/  ELECT P0, URZ, PT ;  /* 0x00000000003f782f */ /* 0x000fda0003800000 */
.L_x_138:
[----:B------:R-:W-:Y:S04]  /*64a0*/  BSSY B0, `(.L_x_124) ;  /* 0x0000022000007945 */ /* 0x000fe80003800000 */
[----:B------:R-:W-:Y:S05]  /*64b0*/  @!P0 BRA `(.L_x_125) ;  /* 0x0000000000808947 */ /* 0x000fea0003800000 */
[----:B------:R-:W-:-:S04]  /*64c0*/  LOP3.LUT R7, R7, 0x2, RZ, 0xfc, !PT ;  /* 0x0000000207077812 */ /* 0x000fc800078efcff */
[----:B------:R-:W-:-:S13]  /*64d0*/  ISETP.NE.AND P0, PT, R7, 0x3, PT ;  /* 0x000000030700780c */ /* 0x000fda0003f05270 */
[----:B------:R-:W-:Y:S05]  /*64e0*/  @!P0 BRA `(.L_x_126) ;  /* 0x0000000000048947 */ /* 0x000fea0003800000 */
[----:B------:R-:W-:Y:S01]  /*64f0*/  BPT.TRAP 0x1 ;  /* 0x000000040000795c */ /* 0x000fe20000300000 */
.L_x_126:
[----:B------:R-:W0:Y:S01]  /*6500*/  S2R R3, SR_CgaCtaId ;  /* 0x0000000000037919 */ /* 0x000e220000008800 */
[----:B------:R-:W-:Y:S02]  /*6510*/  MOV R0, 0x400 ;  /* 0x0000040000007802 */ /* 0x000fe40000000f00 */
[----:B------:R-:W-:Y:S02]  /*6520*/  SHF.L.U32 R2, R12, 0x1f, RZ ;  /* 0x0000001f0c027819 */ /* 0x000fe400000006ff */
[----:B0-----:R-:W-:-:S05]  /*6530*/  LEA R0, R3, R0, 0x18 ;  /* 0x0000000003007211 */ /* 0x001fca00078ec0ff */
[----:B------:R-:W-:-:S04]  /*6540*/  VIADD R0, R0, 0x18 ;  /* 0x0000001800007836 */ /* 0x000fc80000000000 */
[C---:B------:R-:W-:Y:S02]  /*6550*/  IMAD R7, R15.reuse, 0x8, R0 ;  /* 0x000000080f077824 */ /* 0x040fe400078e0200 */
[----:B------:R-:W-:Y:S02]  /*6560*/  VIADD R15, R15, 0x1 ;  /* 0x000000010f0f7836 */ /* 0x000fe40000000000 */
[----:B------:R-:W0:Y:S03]  /*6570*/  SYNCS.PHASECHK.TRANS64.TRYWAIT P0, [R7+URZ], R2 ;  /* 0x00000002070075a7 */ /* 0x000e26000800017f */
[----:B------:R-:W-:-:S04]  /*6580*/  ISETP.NE.AND P1, PT, R15, 0x3, PT ;  /* 0x000000030f00780c */ /* 0x000fc80003f25270 */
[----:B------:R-:W-:Y:S02]  /*6590*/  SEL R3, RZ, 0x1, P1 ;  /* 0x00000001ff037807 */ /* 0x000fe40000800000 */
[----:B------:R-:W-:Y:S02]  /*65a0*/  SEL R15, R15, RZ, P1 ;  /* 0x000000ff0f0f7207 */ /* 0x000fe40000800000 */
[----:B------:R-:W-:-:S03]  /*65b0*/  LOP3.LUT R9, R12, R3, RZ, 0x3c, !PT ;  /* 0x000000030c097212 */ /* 0x000fc600078e3cff */
[----:B------:R-:W-:Y:S01]  /*65c0*/  IMAD R6, R15, 0x8, R0 ;  /* 0x000000080f067824 */ /* 0x000fe200078e0200 */
[----:B------:R-:W-:Y:S01]  /*65d0*/  SHF.L.U32 R5, R9, 0x1f, RZ ;  /* 0x0000001f09057819 */ /* 0x000fe200000006ff */
[----:B0-----:R-:W-:Y:S06]  /*65e0*/  @!P0 BRA `(.L_x_127) ;  /* 0x0000000000f48947 */ /* 0x001fec0003800000 */
.L_x_139:
[----:B------:R-:W1:Y:S01]  /*65f0*/  SYNCS.PHASECHK.TRANS64.TRYWAIT P0, [R6+URZ], R5 ;  /* 0x00000005060075a7 */ /* 0x000e62000800017f */
[----:B0-----:R-:W-:-:S05]  /*6600*/  VIADD R2, R15, 0x1 ;  /* 0x000000010f027836 */ /* 0x001fca0000000000 */
[----:B------:R-:W-:-:S04]  /*6610*/  ISETP.NE.AND P1, PT, R2, 0x3, PT ;  /* 0x000000030200780c */ /* 0x000fc80003f25270 */
[----:B------:R-:W-:Y:S02]  /*6620*/  SEL R4, RZ, 0x1, P1 ;  /* 0x00000001ff047807 */ /* 0x000fe40000800000 */
[----:B------:R-:W-:Y:S02]  /*6630*/  SEL R3, R2, RZ, P1 ;  /* 0x000000ff02037207 */ /* 0x000fe40000800000 */
[----:B------:R-:W-:Y:S01]  /*6640*/  LOP3.LUT R4, R9, R4, RZ, 0x3c, !PT ;  /* 0x0000000409047212 */ /* 0x000fe200078e3cff */
[----:B-1----:R-:W-:Y:S06]  /*6650*/  @!P0 BRA `(.L_x_128) ;  /* 0x0000000000ec8947 */ /* 0x002fec0003800000 */
.L_x_140:
[----:B------:R-:W-:Y:S01]  /*6660*/  IMAD R3, R3, 0x8, R0 ;  /* 0x0000000803037824 */ /* 0x000fe200078e0200 */
[----:B------:R-:W-:-:S07]  /*6670*/  SHF.L.U32 R0, R4, 0x1f, RZ ;  /* 0x0000001f04007819 */ /* 0x000fce00000006ff */
.L_x_129:
[----:B-1----:R1:W2:Y:S02]  /*6680*/  SYNCS.PHASECHK.TRANS64.TRYWAIT P0, [R3+URZ], R0 ;  /* 0x00000000030075a7 */ /* 0x0022a4000800017f */
[----:B--2---:R-:W-:Y:S05]  /*6690*/  @!P0 NANOSLEEP.SYNCS 0x989680 ;  /* 0x009896800000895d */ /* 0x004fea0003900000 */
[----:B------:R-:W2:Y:S02]  /*66a0*/  @!P0 SYNCS.PHASECHK.TRANS64 P0, [R3+URZ], R0 ;  /* 0x00000000030085a7 */ /* 0x000ea4000800007f */
[----:B--2---:R-:W-:Y:S05]  /*66b0*/  @!P0 BRA `(.L_x_129) ;  /* 0xfffffffc00f08947 */ /* 0x004fea000383ffff */
.L_x_125:
[----:B------:R-:W-:Y:S05]  /*66c0*/  BSYNC B0 ;  /* 0x0000000000007941 */ /* 0x000fea0003800000 */
.L_x_124:
[----:B------:R-:W-:Y:S05]  /*66d0*/  EXIT ;  /* 0x000000000000794d */ /* 0x000fea0003800000 */
.L_x_19:
[----:B0-----:R-:W-:-:S04]  /*66e0*/  IMAD.U32 R17, RZ, RZ, UR15 ;  /* 0x0000000fff117e24 */ /* 0x001fc8000f8e00ff */
[----:B------:R0:W1:Y:S03]  /*66f0*/  SYNCS.PHASECHK.TRANS64.TRYWAIT P0, [R17+URZ+-0x8], R16 ;  /* 0xfffff810110075a7 */ /* 0x000066000800017f */
[----:B-1----:R-:W-:Y:S05]  /*6700*/  @!P0 NANOSLEEP.SYNCS 0x989680 ;  /* 0x009896800000895d */ /* 0x002fea0003900000 */
[----:B------:R-:W1:Y:S02]  /*6710*/  @!P0 SYNCS.PHASECHK.TRANS64 P0, [R17+URZ+-0x8], R16 ;  /* 0xfffff810110085a7 */ /* 0x000e64000800007f */
[----:B-1----:R-:W-:Y:S05]  /*6720*/  @!P0 BRA `(.L_x_19) ;  /* 0xfffffffc00ec8947 */ /* 0x002fea000383ffff */
[----:B------:R-:W-:Y:S05]  /*6730*/  BRA `(.L_x_130) ;  /* 0xffffffac00ec7947 */ /* 0x000fea000383ffff */
.L_x_24:
[----:B-1----:R-:W-:-:S04]  /*6740*/  IMAD.U32 R17, RZ, RZ, UR6 ;  /* 0x00000006ff117e24 */ /* 0x002fc8000f8e00ff */
[----:B------:R1:W4:Y:S03]  /*6750*/  SYNCS.PHASECHK.TRANS64.TRYWAIT P0, [R17+URZ], R16 ;  /* 0x00000010110075a7 */ /* 0x000326000800017f */
[----:B----4-:R-:W-:Y:S05]  /*6760*/  @!P0 NANOSLEEP.SYNCS 0x989680 ;  /* 0x009896800000895d */ /* 0x010fea0003900000 */
[----:B------:R-:W4:Y:S02]  /*6770*/  @!P0 SYNCS.PHASECHK.TRANS64 P0, [R17+URZ], R16 ;  /* 0x00000010110085a7 */ /* 0x000f24000800007f */
[----:B----4-:R-:W-:Y:S05]  /*6780*/  @!P0 BRA `(.L_x_24) ;  /* 0xfffffffc00ec8947 */ /* 0x010fea000383ffff */
[----:B------:R-:W-:Y:S05]  /*6790*/  BRA `(.L_x_23) ;  /* 0xffffffb000947947 */ /* 0x000fea000383ffff */
.L_x_30:
[----:B-1----:R-:W-:-:S04]  /*67a0*/  IMAD.U32 R19, RZ, RZ, UR9 ;  /* 0x00000009ff137e24 */ /* 0x002fc8000f8e00ff */
[----:B------:R1:W4:Y:S03]  /*67b0*/  SYNCS.PHASECHK.TRANS64.TRYWAIT P0, [R19+URZ], R18 ;  /* 0x00000012130075a7 */ /* 0x000326000800017f */
[----:B----4-:R-:W-:Y:S05]  /*67c0*/  @!P0 NANOSLEEP.SYNCS 0x989680 ;  /* 0x009896800000895d */ /* 0x010fea0003900000 */
[----:B------:R-:W4:Y:S02]  /*67d0*/  @!P0 SYNCS.PHASECHK.TRANS64 P0, [R19+URZ], R18 ;  /* 0x00000012130085a7 */ /* 0x000f24000800007f */
[----:B----4-:R-:W-:Y:S05]  /*67e0*/  @!P0 BRA `(.L_x_30) ;  /* 0xfffffffc00ec8947 */ /* 0x010fea000383ffff */
[----:B------:R-:W-:Y:S05]  /*67f0*/  BRA `(.L_x_29) ;  /* 0xffffffb400d47947 */ /* 0x000fea000383ffff */
.L_x_38:
[----:B0-----:R-:W-:-:S04]  /*6800*/  IMAD.U32 R17, RZ, RZ, UR15 ;  /* 0x0000000fff117e24 */ /* 0x001fc8000f8e00ff */
[----:B------:R0:W1:Y:S03]  /*6810*/  SYNCS.PHASECHK.TRANS64.TRYWAIT P0, [R17+URZ+0x8], R16 ;  /* 0x00000810110075a7 */ /* 0x000066000800017f */
[----:B-1----:R-:W-:Y:S05]  /*6820*/  @!P0 NANOSLEEP.SYNCS 0x989680 ;  /* 0x009896800000895d */ /* 0x002fea0003900000 */
[----:B------:R-:W1:Y:S02]  /*6830*/  @!P0 SYNCS.PHASECHK.TRANS64 P0, [R17+URZ+0x8], R16 ;  /* 0x00000810110085a7 */ /* 0x000e64000800007f */
[----:B-1----:R-:W-:Y:S05]  /*6840*/  @!P0 BRA `(.L_x_38) ;  /* 0xfffffffc00ec8947 */ /* 0x002fea000383ffff */
[----:B------:R-:W-:Y:S05]  /*6850*/  BRA `(.L_x_131) ;  /* 0xffffffc0000c7947 */ /* 0x000fea000383ffff */
.L_x_111:
[----:B------:R-:W-:Y:S01]  /*6860*/  BSSY B1, `(.L_x_132) ;  /* 0x0000006000017945 */ /* 0x000fe20003800000 */
[----:B------:R-:W-:-:S07]  /*6870*/  IMAD.MOV.U32 R10, RZ, RZ, -0x1 ;  /* 0xffffffffff0a7424 */ /* 0x000fce00078e00ff */
[----:B------:R-:W-:Y:S05]  /*6880*/  WARPSYNC.COLLECTIVE R10, `(.L_x_133) ;  /* 0x000000000a0c7348 */ /* 0x000fea0003c00000 */
[----:B------:R-:W-:Y:S02]  /*6890*/  ELECT P1, UR62, PT ;  /* 0x00000000003e782f */ /* 0x000fe40003820000 */
[----:B------:R-:W-:Y:S01]  /*68a0*/  MOV R10, UR62 ;  /* 0x0000003e000a7c02 */ /* 0x000fe20008000f00 */
[----:B------:R-:W-:Y:S10]  /*68b0*/  ENDCOLLECTIVE ;  /* 0x000000000000791b */ /* 0x000ff40003800000 */
.L_x_133:
[----:B------:R-:W-:Y:S05]  /*68c0*/  BSYNC B1 ;  /* 0x0000000000017941 */ /* 0x000fea0003800000 */
.L_x_132:
[----:B------:R-:W-:Y:S05]  /*68d0*/  BRA `(.L_x_134) ;  /* 0xfffffff0001c7947 */ /* 0x000fea000383ffff */
.L_x_114:
[----:B-1----:R1:W2:Y:S02]  /*68e0*/  SYNCS.PHASECHK.TRANS64.TRYWAIT P1, [R19+URZ+0x18], R10 ;  /* 0x0000180a130075a7 */ /* 0x0022a4000802017f */
[----:B--2---:R-:W-:Y:S05]  /*68f0*/  @!P1 NANOSLEEP.SYNCS 0x989680 ;  /* 0x009896800000995d */ /* 0x004fea0003900000 */
[----:B------:R-:W2:Y:S02]  /*6900*/  @!P1 SYNCS.PHASECHK.TRANS64 P1, [R19+URZ+0x18], R10 ;  /* 0x0000180a130095a7 */ /* 0x000ea4000802007f */
[----:B--2---:R-:W-:Y:S05]  /*6910*/  @!P1 BRA `(.L_x_114) ;  /* 0xfffffffc00f09947 */ /* 0x004fea000383ffff */
[----:B------:R-:W-:Y:S05]  /*6920*/  BRA `(.L_x_135) ;  /* 0xfffffff000547947 */ /* 0x000fea000383ffff */
.L_x_123:
[----:B------:R-:W-:Y:S01]  /*6930*/  BSSY B0, `(.L_x_136) ;  /* 0x0000006000007945 */ /* 0x000fe20003800000 */
[----:B------:R-:W-:-:S07]  /*6940*/  IMAD.MOV.U32 R10, RZ, RZ, -0x1 ;  /* 0xffffffffff0a7424 */ /* 0x000fce00078e00ff */
[----:B------:R-:W-:Y:S05]  /*6950*/  WARPSYNC.COLLECTIVE R10, `(.L_x_137) ;  /* 0x000000000a0c7348 */ /* 0x000fea0003c00000 */
[----:B------:R-:W-:Y:S02]  /*6960*/  ELECT P1, UR62, PT ;  /* 0x00000000003e782f */ /* 0x000fe40003820000 */
[----:B------:R-:W-:Y:S01]  /*6970*/  MOV R10, UR62 ;  /* 0x0000003e000a7c02 */ /* 0x000fe20008000f00 */
[----:B------:R-:W-:Y:S10]  /*6980*/  ENDCOLLECTIVE ;  /* 0x000000000000791b */ /* 0x000ff40003800000 */
.L_x_137:
[----:B------:R-:W-:Y:S05]  /*6990*/  BSYNC B0 ;  /* 0x0000000000007941 */ /* 0x000fea0003800000 */
.L_x_136:
[----:B------:R-:W-:Y:S01]  /*69a0*/  PLOP3.LUT P0, PT, P1, PT, PT, 0x80, 0x0 ;  /* 0x000000000000781c */ /* 0x000fe20000f0f070 */
[----:B------:R-:W-:-:S12]  /*69b0*/  BRA `(.L_x_138) ;  /* 0xfffffff800b87947 */ /* 0x000fd8000383ffff */
.L_x_127:
[----:B0-----:R0:W1:Y:S02]  /*69c0*/  SYNCS.PHASECHK.TRANS64.TRYWAIT P0, [R7+URZ], R2 ;  /* 0x00000002070075a7 */ /* 0x001064000800017f */
[----:B-1----:R-:W-:Y:S05]  /*69d0*/  @!P0 NANOSLEEP.SYNCS 0x989680 ;  /* 0x009896800000895d */ /* 0x002fea0003900000 */
[----:B------:R-:W1:Y:S02]  /*69e0*/  @!P0 SYNCS.PHASECHK.TRANS64 P0, [R7+URZ], R2 ;  /* 0x00000002070085a7 */ /* 0x000e64000800007f */
[----:B-1----:R-:W-:Y:S05]  /*69f0*/  @!P0 BRA `(.L_x_127) ;  /* 0xfffffffc00f08947 */ /* 0x002fea000383ffff */
[----:B------:R-:W-:Y:S05]  /*6a00*/  BRA `(.L_x_139) ;  /* 0xfffffff800f87947 */ /* 0x000fea000383ffff */
.L_x_128:
[----:B0-----:R0:W1:Y:S02]  /*6a10*/  SYNCS.PHASECHK.TRANS64.TRYWAIT P0, [R6+URZ], R5 ;  /* 0x00000005060075a7 */ /* 0x001064000800017f */
[----:B-1----:R-:W-:Y:S05]  /*6a20*/  @!P0 NANOSLEEP.SYNCS 0x989680 ;  /* 0x009896800000895d */ /* 0x002fea0003900000 */
[----:B------:R-:W1:Y:S02]  /*6a30*/  @!P0 SYNCS.PHASECHK.TRANS64 P0, [R6+URZ], R5 ;  /* 0x00000005060085a7 */ /* 0x000e64000800007f */
[----:B-1----:R-:W-:Y:S05]  /*6a40*/  @!P0 BRA `(.L_x_128) ;  /* 0xfffffffc00f08947 */ /* 0x002fea000383ffff */
[----:B------:R-:W-:Y:S05]  /*6a50*/  BRA `(.L_x_140) ;  /* 0xfffffffc00007947 */ /* 0x000fea000383ffff */
.L_x_141:
[----:B------:R-:W-:-:S00]  /*6a60*/  BRA `(.L_x_141) ;  /* 0xfffffffc00fc7947 */ /* 0x000fc0000383ffff */
[----:B------:R-:W-:-:S00]  /*6a70*/  NOP ;  /* 0x0000000000007918 */ /* 0x000fc00000000000 */
        /* <DEDUP_REMOVED lines=8> */
.L_x_142:


//--------------------- .nv.shared._ZN7cutlass13device_kernelINS_4gemm6kernel13GemmUniversalIN4cute5tupleIJiiiiEEENS1_10collective13CollectiveMmaINS1_37MainloopSm90TmaGmmaWarpSpecializedFP8ILi3ENS5_IJNS4_1CILi2EEESB_NSA_ILi1EEEEEENS1_32KernelTmaWarpSpecializedPingpongEEENS5_IJNSA_ILi64EEESG_NSA_ILi32EEEEEENS_12float_e5m2_tENS5_IJlSC_lEEESJ_SK_NS4_8TiledMMAINS4_8MMA_AtomIJNS4_4SM904GMMA30MMA_64x64x32_F32E5M2E5M2_SS_TNILNSO_7ScaleInE1ELSQ_1EEEEEENS4_6LayoutINS5_IJSC_SC_SC_EEENS5_IJNSA_ILi0EEESV_SV_EEEEENS5_IJNS4_10UnderscoreESY_SY_EEEEENS4_23SM90_TMA_LOAD_MULTICASTENS4_14ComposedLayoutINS4_7SwizzleILi1ELi4ELi3EEENS4_18smem_ptr_flag_bitsILi8EEENST_INS5_IJNSA_ILi8EEESH_EEENS5_IJSH_SC_EEEEEEEvNS4_8identityES11_S1B_vS1C_EENS_8epilogue10collective6detail29Sm90TmaWarpSpecializedAdapterINS1F_15DefaultEpilogueISJ_SK_SK_NS1E_6thread17LinearCombinationISJ_Li1EffLNS1J_9ScaleType4KindE0ELNS_15FloatRoundStyleE2ESJ_EENS1_15EpilogueDefaultEEEEEvvEEEEvNT_6ParamsE --------------------------
	.section	.nv.shared._ZN7cutlass13device_kernelINS_4gemm6kernel13GemmUniversalIN4cute5tupleIJiiiiEEENS1_10collective13CollectiveMmaINS1_37MainloopSm90TmaGmmaWarpSpecializedFP8ILi3ENS5_IJNS4_1CILi2EEESB_NSA_ILi1EEEEEENS1_32KernelTmaWarpSpecializedPingpongEEENS5_IJNSA_ILi64EEESG_NSA_ILi32EEEEEENS_12float_e5m2_tENS5_IJlSC_lEEESJ_SK_NS4_8TiledMMAINS4_8MMA_AtomIJNS4_4SM904GMMA30MMA_64x64x32_F32E5M2E5M2_SS_TNILNSO_7ScaleInE1ELSQ_1EEEEEENS4_6LayoutINS5_IJSC_SC_SC_EEENS5_IJNSA_ILi0EEESV_SV_EEEEENS5_IJNS4_10UnderscoreESY_SY_EEEEENS4_23SM90_TMA_LOAD_MULTICASTENS4_14ComposedLayoutINS4_7SwizzleILi1ELi4ELi3EEENS4_18smem_ptr_flag_bitsILi8EEENST_INS5_IJNSA_ILi8EEESH_EEENS5_IJSH_SC_EEEEEEEvNS4_8identityES11_S1B_vS1C_EENS_8epilogue10collective6detail29Sm90TmaWarpSpecializedAdapterINS1F_15DefaultEpilogueISJ_SK_SK_NS1E_6thread17LinearCombinationISJ_Li1EffLNS1J_9ScaleType4KindE0ELNS_15FloatRoundStyleE2ESJ_EENS1_15EpilogueDefaultEEEEEvvEEEEvNT_6ParamsE,"aw",@nobits
	.sectionflags	@""
	.align	16
	.zero		1024


//--------------------- .nv.shared.reserved.0     --------------------------
	.section	.nv.shared.reserved.0,"aw",@nobits
	.weak		__nv_reservedSMEM_offset_0_alias
	.size		__nv_reservedSMEM_offset_0_alias, 0, 0
	.other		__nv_reservedSMEM_offset_0_alias,@"STO_CUDA_RESERVED_SHARED STV_DEFAULT"
__nv_reservedSMEM_offset_0_alias:
	.zero		0


//--------------------- .nv.global                --------------------------
	.section	.nv.global,"aw",@nobits
.nv.global:
	.type		_ZN39_INTERNAL_833d2ec1_4_k_cu_8d5fdf5d_51394cute1_E,@object
	.size		_ZN39_INTERNAL_833d2ec1_4_k_cu_8d5fdf5d_51394cute1_E,(_ZN39_INTERNAL_833d2ec1_4_k_cu_8d5fdf5d_51394cuda3std3__45__cpo6cbeginE - _ZN39_INTERNAL_833d2ec1_4_k_cu_8d5fdf5d_51394cute1_E)
_ZN39_INTERNAL_833d2ec1_4_k_cu_8d5fdf5d_51394cute1_E:
	.zero		1
	.type		_ZN39_INTERNAL_833d2ec1_4_k_cu_8d5fdf5d_51394cuda3std3__45__cpo6cbeginE,@object
	.size		_ZN39_INTERNAL_833d2ec1_4_k_cu_8d5fdf5d_51394cuda3std3__45__cpo6cbeginE,(_ZN39_INTERNAL_833d2ec1_4_k_cu_8d5fdf5d_51394cuda3std3__48in_placeE - _ZN39_INTERNAL_833d2ec1_4_k_cu_8d5fdf5d_51394cuda3std3__45__cpo6cbeginE)
_ZN39_INTERNAL_833d2ec1_4_k_cu_8d5fdf5d_51394cuda3std3__45__cpo6cbeginE:
	.zero		1
	.type		_ZN39_INTERNAL_833d2ec1_4_k_cu_8d5fdf5d_51394cuda3std3__48in_placeE,@object
	.size		_ZN39_INTERNAL_833d2ec1_4_k_cu_8d5fdf5d_51394cuda3std3__48in_placeE,(_ZN39_INTERNAL_833d2ec1_4_k_cu_8d5fdf5d_51394cuda3std6ranges3__45__cpo9iter_moveE - _ZN39_INTERNAL_833d2ec1_4_k_cu_8d5fdf5d_51394cuda3std3__48in_placeE)
_ZN39_INTERNAL_833d2ec1_4_k_cu_8d5fdf5d_51394cuda3std3__48in_placeE:
	.zero		1
	.type		_ZN39_INTERNAL_833d2ec1_4_k_cu_8d5fdf5d_51394cuda3std6ranges3__45__cpo9iter_moveE,@object
	.size		_ZN39_INTERNAL_833d2ec1_4_k_cu_8d5fdf5d_51394cuda3std6ranges3__45__cpo9iter_moveE,(_ZN39_INTERNAL_833d2ec1_4_k_cu_8d5fdf5d_51394cuda3std3__45__cpo5beginE - _ZN39_INTERNAL_833d2ec1_4_k_cu_8d5fdf5d_51394cuda3std6ranges3__45__cpo9iter_moveE)
_ZN39_INTERNAL_833d2ec1_4_k_cu_8d5fdf5d_51394cuda3std6ranges3__45__cpo9iter_moveE:
	.zero		1
	.type		_ZN39_INTERNAL_833d2ec1_4_k_cu_8d5fdf5d_51394cuda3std3__45__cpo5beginE,@object
	.size		_ZN39_INTERNAL_833d2ec1_4_k_cu_8d5fdf5d_51394cuda3std3__45__cpo5beginE,(_ZN39_INTERNAL_833d2ec1_4_k_cu_8d5fdf5d_51394cuda3std3__441_GLOBAL__N__833d2ec1_4_k_cu_8d5fdf5d_51396ignoreE - _ZN39_INTERNAL_833d2ec1_4_k_cu_8d5fdf5d_51394cuda3std3__45__cpo5beginE)
_ZN39_INTERNAL_833d2ec1_4_k_cu_8d5fdf5d_51394cuda3std3__45__cpo5beginE:
	.zero		1
	.type		_ZN39_INTERNAL_833d2ec1_4_k_cu_8d5fdf5d_51394cuda3std3__441_GLOBAL__N__833d2ec1_4_k_cu_8d5fdf5d_51396ignoreE,@object
	.size		_ZN39_INTERNAL_833d2ec1_4_k_cu_8d5fdf5d_51394cuda3std3__441_GLOBAL__N__833d2ec1_4_k_cu_8d5fdf5d_51396ignoreE,(_ZN39_INTERNAL_833d2ec1_4_k_cu_8d5fdf5d_51394cute7productE - _ZN39_INTERNAL_833d2ec1_4_k_cu_8d5fdf5d_51394cuda3std3__441_GLOBAL__N__833d2ec1_4_k_cu_8d5fdf5d_51396ignoreE)
_ZN39_INTERNAL_833d2ec1_4_k_cu_8d5fdf5d_51394cuda3std3__441_GLOBAL__N__833d2ec1_4_k_cu_8d5fdf5d_51396ignoreE:
	.zero		1
	.type		_ZN39_INTERNAL_833d2ec1_4_k_cu_8d5fdf5d_51394cute7productE,@object
	.size		_ZN39_INTERNAL_833d2ec1_4_k_cu_8d5fdf5d_51394cute7productE,(_ZN39_INTERNAL_833d2ec1_4_k_cu_8d5fdf5d_51394cuda3std3__45__cpo3endE - _ZN39_INTERNAL_833d2ec1_4_k_cu_8d5fdf5d_51394cute7productE)
_ZN39_INTERNAL_833d2ec1_4_k_cu_8d5fdf5d_51394cute7productE:
	.zero		1
	.type		_ZN39_INTERNAL_833d2ec1_4_k_cu_8d5fdf5d_51394cuda3std3__45__cpo3endE,@object
	.size		_ZN39_INTERNAL_833d2ec1_4_k_cu_8d5fdf5d_51394cuda3std3__45__cpo3endE,(_ZN39_INTERNAL_833d2ec1_4_k_cu_8d5fdf5d_51394cuda3std3__419piecewise_constructE - _ZN39_INTERNAL_833d2ec1_4_k_cu_8d5fdf5d_51394cuda3std3__45__cpo3endE)
_ZN39_INTERNAL_833d2ec1_4_k_cu_8d5fdf5d_51394cuda3std3__45__cpo3endE:
	.zero		1
	.type		_ZN39_INTERNAL_833d2ec1_4_k_cu_8d5fdf5d_51394cuda3std3__419piecewise_constructE,@object
	.size		_ZN39_INTERNAL_833d2ec1_4_k_cu_8d5fdf5d_51394cuda3std3__419piecewise_constructE,(_ZN39_INTERNAL_833d2ec1_4_k_cu_8d5fdf5d_51394cuda3std3__45__cpo4cendE - _ZN39_INTERNAL_833d2ec1_4_k_cu_8d5fdf5d_51394cuda3std3__419piecewise_constructE)
_ZN39_INTERNAL_833d2ec1_4_k_cu_8d5fdf5d_51394cuda3std3__419piecewise_constructE:
	.zero		1
	.type		_ZN39_INTERNAL_833d2ec1_4_k_cu_8d5fdf5d_51394cuda3std3__45__cpo4cendE,@object
	.size		_ZN39_INTERNAL_833d2ec1_4_k_cu_8d5fdf5d_51394cuda3std3__45__cpo4cendE,(_ZN39_INTERNAL_833d2ec1_4_k_cu_8d5fdf5d_51394cuda3std6ranges3__45__cpo4swapE - _ZN39_INTERNAL_833d2ec1_4_k_cu_8d5fdf5d_51394cuda3std3__45__cpo4cendE)
_ZN39_INTERNAL_833d2ec1_4_k_cu_8d5fdf5d_51394cuda3std3__45__cpo4cendE:
	.zero		1
	.type		_ZN39_INTERNAL_833d2ec1_4_k_cu_8d5fdf5d_51394cuda3std6ranges3__45__cpo4swapE,@object
	.size		_ZN39_INTERNAL_833d2ec1_4_k_cu_8d5fdf5d_51394cuda3std6ranges3__45__cpo4swapE,(.L_7 - _ZN39_INTERNAL_833d2ec1_4_k_cu_8d5fdf5d_51394cuda3std6ranges3__45__cpo4swapE)
_ZN39_INTERNAL_833d2ec1_4_k_cu_8d5fdf5d_51394cuda3std6ranges3__45__cpo4swapE:
	.zero		1
.L_7:


//--------------------- .nv.constant0._ZN7cutlass13device_kernelINS_4gemm6kernel13GemmUniversalIN4cute5tupleIJiiiiEEENS1_10collective13CollectiveMmaINS1_37MainloopSm90TmaGmmaWarpSpecializedFP8ILi3ENS5_IJNS4_1CILi2EEESB_NSA_ILi1EEEEEENS1_32KernelTmaWarpSpecializedPingpongEEENS5_IJNSA_ILi64EEESG_NSA_ILi32EEEEEENS_12float_e5m2_tENS5_IJlSC_lEEESJ_SK_NS4_8TiledMMAINS4_8MMA_AtomIJNS4_4SM904GMMA30MMA_64x64x32_F32E5M2E5M2_SS_TNILNSO_7ScaleInE1ELSQ_1EEEEEENS4_6LayoutINS5_IJSC_SC_SC_EEENS5_IJNSA_ILi0EEESV_SV_EEEEENS5_IJNS4_10UnderscoreESY_SY_EEEEENS4_23SM90_TMA_LOAD_MULTICASTENS4_14ComposedLayoutINS4_7SwizzleILi1ELi4ELi3EEENS4_18smem_ptr_flag_bitsILi8EEENST_INS5_IJNSA_ILi8EEESH_EEENS5_IJSH_SC_EEEEEEEvNS4_8identityES11_S1B_vS1C_EENS_8epilogue10collective6detail29Sm90TmaWarpSpecializedAdapterINS1F_15DefaultEpilogueISJ_SK_SK_NS1E_6thread17LinearCombinationISJ_Li1EffLNS1J_9ScaleType4KindE0ELNS_15FloatRoundStyleE2ESJ_EENS1_15EpilogueDefaultEEEEEvvEEEEvNT_6ParamsE --------------------------
	.section	.nv.constant0._ZN7cutlass13device_kernelINS_4gemm6kernel13GemmUniversalIN4cute5tupleIJiiiiEEENS1_10collective13CollectiveMmaINS1_37MainloopSm90TmaGmmaWarpSpecializedFP8ILi3ENS5_IJNS4_1CILi2EEESB_NSA_ILi1EEEEEENS1_32KernelTmaWarpSpecializedPingpongEEENS5_IJNSA_ILi64EEESG_NSA_ILi32EEEEEENS_12float_e5m2_tENS5_IJlSC_lEEESJ_SK_NS4_8TiledMMAINS4_8MMA_AtomIJNS4_4SM904GMMA30MMA_64x64x32_F32E5M2E5M2_SS_TNILNSO_7ScaleInE1ELSQ_1EEEEEENS4_6LayoutINS5_IJSC_SC_SC_EEENS5_IJNSA_ILi0EEESV_SV_EEEEENS5_IJNS4_10UnderscoreESY_SY_EEEEENS4_23SM90_TMA_LOAD_MULTICASTENS4_14ComposedLayoutINS4_7SwizzleILi1ELi4ELi3EEENS4_18smem_ptr_flag_bitsILi8EEENST_INS5_IJNSA_ILi8EEESH_EEENS5_IJSH_SC_EEEEEEEvNS4_8identityES11_S1B_vS1C_EENS_8epilogue10collective6detail29Sm90TmaWarpSpecializedAdapterINS1F_15DefaultEpilogueISJ_SK_SK_NS1E_6thread17LinearCombinationISJ_Li1EffLNS1J_9ScaleType4KindE0ELNS_15FloatRoundStyleE2ESJ_EENS1_15EpilogueDefaultEEEEEvvEEEEvNT_6ParamsE,"a",@progbits
	.sectionflags	@""
	.align	4
.nv.constant0._ZN7cutlass13device_kernelINS_4gemm6kernel13GemmUniversalIN4cute5tupleIJiiiiEEENS1_10collective13CollectiveMmaINS1_37MainloopSm90TmaGmmaWarpSpecializedFP8ILi3ENS5_IJNS4_1CILi2EEESB_NSA_ILi1EEEEEENS1_32KernelTmaWarpSpecializedPingpongEEENS5_IJNSA_ILi64EEESG_NSA_ILi32EEEEEENS_12float_e5m2_tENS5_IJlSC_lEEESJ_SK_NS4_8TiledMMAINS4_8MMA_AtomIJNS4_4SM904GMMA30MMA_64x64x32_F32E5M2E5M2_SS_TNILNSO_7ScaleInE1ELSQ_1EEEEEENS4_6LayoutINS5_IJSC_SC_SC_EEENS5_IJNSA_ILi0EEESV_SV_EEEEENS5_IJNS4_10UnderscoreESY_SY_EEEEENS4_23SM90_TMA_LOAD_MULTICASTENS4_14ComposedLayoutINS4_7SwizzleILi1ELi4ELi3EEENS4_18smem_ptr_flag_bitsILi8EEENST_INS5_IJNSA_ILi8EEESH_EEENS5_IJSH_SC_EEEEEEEvNS4_8identityES11_S1B_vS1C_EENS_8epilogue10collective6detail29Sm90TmaWarpSpecializedAdapterINS1F_15DefaultEpilogueISJ_SK_SK_NS1E_6thread17LinearCombinationISJ_Li1EffLNS1J_9ScaleType4KindE0ELNS_15FloatRoundStyleE2ESJ_EENS1_15EpilogueDefaultEEEEEvvEEEEvNT_6ParamsE:
	.zero		1664


//--------------------- SYMBOLS --------------------------

	.type		.nv.reservedSmem.offset0,@object
	.size		.nv.reservedSmem.offset0,0x4
